// auto-generated by cutlass_sweep.gemm — config: {"arch": "sm_90", "cluster_m": 4, "cluster_n": 1, "dtype": "e5m2", "dtype_b": "e5m2", "layout": "nt", "stages": 0, "tile_k": 64, "tile_m": 64, "tile_n": 64}
#include "cutlass/cutlass.h"
#include "cutlass/gemm/collective/collective_builder.hpp"
#include "cutlass/gemm/device/gemm_universal_adapter.h"
#include "cutlass/gemm/kernel/gemm_universal.hpp"
#include "cutlass/epilogue/collective/collective_builder.hpp"

using ElemA = cutlass::float_e5m2_t;
using ElemB = cutlass::float_e5m2_t;
using ElemCD = cutlass::float_e5m2_t;
using Acc  = float;
using TileShape    = cute::Shape<cute::_64, cute::_64, cute::_64>;
using ClusterShape = cute::Shape<cute::_4, cute::_1, cute::_1>;

using CollectiveEpilogue = typename cutlass::epilogue::collective::CollectiveBuilder<
    cutlass::arch::Sm90, cutlass::arch::OpClassTensorOp,
    TileShape, ClusterShape,
    cutlass::epilogue::collective::EpilogueTileAuto,
    Acc, Acc,
    ElemCD, cutlass::layout::RowMajor, 128 / cutlass::sizeof_bits<ElemCD>::value,
    ElemCD, cutlass::layout::RowMajor, 128 / cutlass::sizeof_bits<ElemCD>::value,
    cutlass::epilogue::collective::EpilogueScheduleAuto
  >::CollectiveOp;

using CollectiveMainloop = typename cutlass::gemm::collective::CollectiveBuilder<
    cutlass::arch::Sm90, cutlass::arch::OpClassTensorOp,
    ElemA, cutlass::layout::RowMajor, 128 / cutlass::sizeof_bits<ElemA>::value,
    ElemB, cutlass::layout::ColumnMajor, 128 / cutlass::sizeof_bits<ElemB>::value,
    Acc,
    TileShape, ClusterShape,
    cutlass::gemm::collective::StageCountAutoCarveout<static_cast<int>(sizeof(typename CollectiveEpilogue::SharedStorage))>,
    cutlass::gemm::collective::KernelScheduleAuto
  >::CollectiveOp;

using GemmKernel = cutlass::gemm::kernel::GemmUniversal<
    cute::Shape<int,int,int,int>,
    CollectiveMainloop,
    CollectiveEpilogue
>;
using Gemm = cutlass::gemm::device::GemmUniversalAdapter<GemmKernel>;

// Force the device kernel symbol into the cubin without needing a host main.
auto* _anchor = &cutlass::device_kernel<GemmKernel>;


// ===== COMPILED SASS (sm_90a) =====

	.target	sm_90a

	.elftype	@"ET_EXEC"


//--------------------- .note.nv.tkinfo           --------------------------
	.section	.note.nv.tkinfo,"",@"SHT_NOTE"
	.sectionflags	@"SHF_NOTE_NV_TKINFO"
	.tkinfo
        /*0018*/ 	.word	0x00000002
        /*0030*/ 	.string	""
        /*0030*/ 	.string	"ptxas"
        /*0030*/ 	.string	"Cuda compilation tools, release 13.0, V13.0.88"
        /*0030*/ 	.string	"Build cuda_13.0.r13.0/compiler.36424714_0"
        /*0030*/ 	.string	"-arch sm_90a -m 64 "



//--------------------- .note.nv.cuinfo           --------------------------
	.section	.note.nv.cuinfo,"",@"SHT_NOTE"
	.sectionflags	@"SHF_NOTE_NV_CUINFO"
        /*0018*/ 	.short	0x0002
        /*001a*/ 	.short	0x005a
        /*001c*/ 	.short	0x0082
	.zero		2


//--------------------- .nv.info                  --------------------------
	.section	.nv.info,"",@"SHT_CUDA_INFO"
	.align	4


	//----- nvinfo : EIATTR_REGCOUNT
	.align		4
        /*0000*/ 	.byte	0x04, 0x2f
        /*0002*/ 	.short	(.L_12 - .L_11)
	.align		4
.L_11:
        /*0004*/ 	.word	index@(_ZN7cutlass13device_kernelINS_4gemm6kernel13GemmUniversalIN4cute5tupleIJiiiiEEENS1_10collective13CollectiveMmaINS1_37MainloopSm90TmaGmmaWarpSpecializedFP8ILi28ENS5_IJNS4_1CILi4EEENSA_ILi1EEESC_EEENS1_32KernelTmaWarpSpecializedPingpongEEENS5_IJNSA_ILi64EEESG_SG_EEENS_12float_e5m2_tENS5_IJlSC_lEEESI_SJ_NS4_8TiledMMAINS4_8MMA_AtomIJNS4_4SM904GMMA30MMA_64x64x32_F32E5M2E5M2_SS_TNILNSN_7ScaleInE1ELSP_1EEEEEENS4_6LayoutINS5_IJSC_SC_SC_EEENS5_IJNSA_ILi0EEESU_SU_EEEEENS5_IJNS4_10UnderscoreESX_SX_EEEEENS4_13SM90_TMA_LOADENS4_14ComposedLayoutINS4_7SwizzleILi2ELi4ELi3EEENS4_18smem_ptr_flag_bitsILi8EEENSS_INS5_IJNSA_ILi8EEESG_EEENS5_IJSG_SC_EEEEEEEvNS4_8identityENS4_23SM90_TMA_LOAD_MULTICASTES1A_vS1B_EENS_8epilogue10collective6detail29Sm90TmaWarpSpecializedAdapterINS1F_15DefaultEpilogueISI_SJ_SJ_NS1E_6thread17LinearCombinationISI_Li1EffLNS1J_9ScaleType4KindE0ELNS_15FloatRoundStyleE2ESI_EENS1_15EpilogueDefaultEEEEEvvEEEEvNT_6ParamsE)
        /*0008*/ 	.word	0x000000a8


	//----- nvinfo : EIATTR_FRAME_SIZE
	.align		4
.L_12:
        /*000c*/ 	.byte	0x04, 0x11
        /*000e*/ 	.short	(.L_14 - .L_13)
	.align		4
.L_13:
        /*0010*/ 	.word	index@(_ZN7cutlass13device_kernelINS_4gemm6kernel13GemmUniversalIN4cute5tupleIJiiiiEEENS1_10collective13CollectiveMmaINS1_37MainloopSm90TmaGmmaWarpSpecializedFP8ILi28ENS5_IJNS4_1CILi4EEENSA_ILi1EEESC_EEENS1_32KernelTmaWarpSpecializedPingpongEEENS5_IJNSA_ILi64EEESG_SG_EEENS_12float_e5m2_tENS5_IJlSC_lEEESI_SJ_NS4_8TiledMMAINS4_8MMA_AtomIJNS4_4SM904GMMA30MMA_64x64x32_F32E5M2E5M2_SS_TNILNSN_7ScaleInE1ELSP_1EEEEEENS4_6LayoutINS5_IJSC_SC_SC_EEENS5_IJNSA_ILi0EEESU_SU_EEEEENS5_IJNS4_10UnderscoreESX_SX_EEEEENS4_13SM90_TMA_LOADENS4_14ComposedLayoutINS4_7SwizzleILi2ELi4ELi3EEENS4_18smem_ptr_flag_bitsILi8EEENSS_INS5_IJNSA_ILi8EEESG_EEENS5_IJSG_SC_EEEEEEEvNS4_8identityENS4_23SM90_TMA_LOAD_MULTICASTES1A_vS1B_EENS_8epilogue10collective6detail29Sm90TmaWarpSpecializedAdapterINS1F_15DefaultEpilogueISI_SJ_SJ_NS1E_6thread17LinearCombinationISI_Li1EffLNS1J_9ScaleType4KindE0ELNS_15FloatRoundStyleE2ESI_EENS1_15EpilogueDefaultEEEEEvvEEEEvNT_6ParamsE)
        /*0014*/ 	.word	0x00000000


	//----- nvinfo : EIATTR_MIN_STACK_SIZE
	.align		4
.L_14:
        /*0018*/ 	.byte	0x04, 0x12
        /*001a*/ 	.short	(.L_16 - .L_15)
	.align		4
.L_15:
        /*001c*/ 	.word	index@(_ZN7cutlass13device_kernelINS_4gemm6kernel13GemmUniversalIN4cute5tupleIJiiiiEEENS1_10collective13CollectiveMmaINS1_37MainloopSm90TmaGmmaWarpSpecializedFP8ILi28ENS5_IJNS4_1CILi4EEENSA_ILi1EEESC_EEENS1_32KernelTmaWarpSpecializedPingpongEEENS5_IJNSA_ILi64EEESG_SG_EEENS_12float_e5m2_tENS5_IJlSC_lEEESI_SJ_NS4_8TiledMMAINS4_8MMA_AtomIJNS4_4SM904GMMA30MMA_64x64x32_F32E5M2E5M2_SS_TNILNSN_7ScaleInE1ELSP_1EEEEEENS4_6LayoutINS5_IJSC_SC_SC_EEENS5_IJNSA_ILi0EEESU_SU_EEEEENS5_IJNS4_10UnderscoreESX_SX_EEEEENS4_13SM90_TMA_LOADENS4_14ComposedLayoutINS4_7SwizzleILi2ELi4ELi3EEENS4_18smem_ptr_flag_bitsILi8EEENSS_INS5_IJNSA_ILi8EEESG_EEENS5_IJSG_SC_EEEEEEEvNS4_8identityENS4_23SM90_TMA_LOAD_MULTICASTES1A_vS1B_EENS_8epilogue10collective6detail29Sm90TmaWarpSpecializedAdapterINS1F_15DefaultEpilogueISI_SJ_SJ_NS1E_6thread17LinearCombinationISI_Li1EffLNS1J_9ScaleType4KindE0ELNS_15FloatRoundStyleE2ESI_EENS1_15EpilogueDefaultEEEEEvvEEEEvNT_6ParamsE)
        /*0020*/ 	.word	0x00000000
.L_16:


//--------------------- .nv.compat                --------------------------
	.section	.nv.compat,"",@"SHT_CUDA_COMPAT_INFO"
	.align	4
        /*0000*/ 	.byte	0x02, 0x09, 0x01, 0x00, 0x02, 0x02, 0x04, 0x00, 0x02, 0x05, 0x05, 0x00, 0x03, 0x07, 0x01, 0x01
        /*0010*/ 	.byte	0x02, 0x03, 0x01, 0x00, 0x02, 0x06, 0x01, 0x00, 0x04, 0x0b, 0x08, 0x00, 0x00, 0x00, 0x00, 0x00
        /*0020*/ 	.byte	0x00, 0x00, 0x00, 0x00


//--------------------- .nv.info._ZN7cutlass13device_kernelINS_4gemm6kernel13GemmUniversalIN4cute5tupleIJiiiiEEENS1_10collective13CollectiveMmaINS1_37MainloopSm90TmaGmmaWarpSpecializedFP8ILi28ENS5_IJNS4_1CILi4EEENSA_ILi1EEESC_EEENS1_32KernelTmaWarpSpecializedPingpongEEENS5_IJNSA_ILi64EEESG_SG_EEENS_12float_e5m2_tENS5_IJlSC_lEEESI_SJ_NS4_8TiledMMAINS4_8MMA_AtomIJNS4_4SM904GMMA30MMA_64x64x32_F32E5M2E5M2_SS_TNILNSN_7ScaleInE1ELSP_1EEEEEENS4_6LayoutINS5_IJSC_SC_SC_EEENS5_IJNSA_ILi0EEESU_SU_EEEEENS5_IJNS4_10UnderscoreESX_SX_EEEEENS4_13SM90_TMA_LOADENS4_14ComposedLayoutINS4_7SwizzleILi2ELi4ELi3EEENS4_18smem_ptr_flag_bitsILi8EEENSS_INS5_IJNSA_ILi8EEESG_EEENS5_IJSG_SC_EEEEEEEvNS4_8identityENS4_23SM90_TMA_LOAD_MULTICASTES1A_vS1B_EENS_8epilogue10collective6detail29Sm90TmaWarpSpecializedAdapterINS1F_15DefaultEpilogueISI_SJ_SJ_NS1E_6thread17LinearCombinationISI_Li1EffLNS1J_9ScaleType4KindE0ELNS_15FloatRoundStyleE2ESI_EENS1_15EpilogueDefaultEEEEEvvEEEEvNT_6ParamsE --------------------------
	.section	.nv.info._ZN7cutlass13device_kernelINS_4gemm6kernel13GemmUniversalIN4cute5tupleIJiiiiEEENS1_10collective13CollectiveMmaINS1_37MainloopSm90TmaGmmaWarpSpecializedFP8ILi28ENS5_IJNS4_1CILi4EEENSA_ILi1EEESC_EEENS1_32KernelTmaWarpSpecializedPingpongEEENS5_IJNSA_ILi64EEESG_SG_EEENS_12float_e5m2_tENS5_IJlSC_lEEESI_SJ_NS4_8TiledMMAINS4_8MMA_AtomIJNS4_4SM904GMMA30MMA_64x64x32_F32E5M2E5M2_SS_TNILNSN_7ScaleInE1ELSP_1EEEEEENS4_6LayoutINS5_IJSC_SC_SC_EEENS5_IJNSA_ILi0EEESU_SU_EEEEENS5_IJNS4_10UnderscoreESX_SX_EEEEENS4_13SM90_TMA_LOADENS4_14ComposedLayoutINS4_7SwizzleILi2ELi4ELi3EEENS4_18smem_ptr_flag_bitsILi8EEENSS_INS5_IJNSA_ILi8EEESG_EEENS5_IJSG_SC_EEEEEEEvNS4_8identityENS4_23SM90_TMA_LOAD_MULTICASTES1A_vS1B_EENS_8epilogue10collective6detail29Sm90TmaWarpSpecializedAdapterINS1F_15DefaultEpilogueISI_SJ_SJ_NS1E_6thread17LinearCombinationISI_Li1EffLNS1J_9ScaleType4KindE0ELNS_15FloatRoundStyleE2ESI_EENS1_15EpilogueDefaultEEEEEvvEEEEvNT_6ParamsE,"",@"SHT_CUDA_INFO"
	.sectionflags	@""
	.align	4


	//----- nvinfo : EIATTR_CUDA_API_VERSION
	.align		4
        /*0000*/ 	.byte	0x04, 0x37
        /*0002*/ 	.short	(.L_18 - .L_17)
.L_17:
        /*0004*/ 	.word	0x00000082


	//----- nvinfo : EIATTR_KPARAM_INFO
	.align		4
.L_18:
        /*0008*/ 	.byte	0x04, 0x17
        /*000a*/ 	.short	(.L_20 - .L_19)
.L_19:
        /*000c*/ 	.word	0x00000000
        /*0010*/ 	.short	0x0000
        /*0012*/ 	.short	0x0070
        /*0014*/ 	.byte	0x00, 0xf0, 0x01, 0x10


	//----- nvinfo : EIATTR_SPARSE_MMA_MASK
	.align		4
.L_20:
        /*0018*/ 	.byte	0x03, 0x50
        /*001a*/ 	.short	0x0000


	//----- nvinfo : EIATTR_MAXREG_COUNT
	.align		4
        /*001c*/ 	.byte	0x03, 0x1b
        /*001e*/ 	.short	0x00a8


	//----- nvinfo : EIATTR_NUM_BARRIERS
	.align		4
        /*0020*/ 	.byte	0x02, 0x4c
        /*0022*/ 	.byte	0x01
	.zero		1


	//----- nvinfo : EIATTR_MERCURY_ISA_VERSION
	.align		4
        /*0024*/ 	.byte	0x03, 0x5f
        /*0026*/ 	.short	0x0101


	//----- nvinfo : EIATTR_INT_WARP_WIDE_INSTR_OFFSETS
	.align		4
        /*0028*/ 	.byte	0x04, 0x31
        /*002a*/ 	.short	(.L_22 - .L_21)


	//   ....[0]....
.L_21:
        /*002c*/ 	.word	0x00000830


	//   ....[1]....
        /*0030*/ 	.word	0x00000870


	//   ....[2]....
        /*0034*/ 	.word	0x000008e0


	//   ....[3]....
        /*0038*/ 	.word	0x000008f0


	//   ....[4]....
        /*003c*/ 	.word	0x00000900


	//   ....[5]....
        /*0040*/ 	.word	0x00000910


	//   ....[6]....
        /*0044*/ 	.word	0x00000ab0


	//   ....[7]....
        /*0048*/ 	.word	0x00000b10


	//   ....[8]....
        /*004c*/ 	.word	0x00002ac0


	//----- nvinfo : EIATTR_COOP_GROUP_MASK_REGIDS
	.align		4
.L_22:
        /*0050*/ 	.byte	0x04, 0x29
        /*0052*/ 	.short	(.L_24 - .L_23)


	//   ....[0]....
.L_23:
        /*0054*/ 	.word	0xffffffff


	//   ....[1]....
        /*0058*/ 	.word	0xffffffff


	//   ....[2]....
        /*005c*/ 	.word	0xffffffff


	//   ....[3]....
        /*0060*/ 	.word	0xffffffff


	//   ....[4]....
        /*0064*/ 	.word	0xffffffff


	//   ....[5]....
        /*0068*/ 	.word	0xffffffff


	//   ....[6]....
        /*006c*/ 	.word	0xffffffff


	//----- nvinfo : EIATTR_COOP_GROUP_INSTR_OFFSETS
	.align		4
.L_24:
        /*0070*/ 	.byte	0x04, 0x28
        /*0072*/ 	.short	(.L_26 - .L_25)


	//   ....[0]....
.L_25:
        /*0074*/ 	.word	0x00000060


	//   ....[1]....
        /*0078*/ 	.word	0x00000070


	//   ....[2]....
        /*007c*/ 	.word	0x00000130


	//   ....[3]....
        /*0080*/ 	.word	0x00000600


	//   ....[4]....
        /*0084*/ 	.word	0x00000640


	//   ....[5]....
        /*0088*/ 	.word	0x000006d0


	//   ....[6]....
        /*008c*/ 	.word	0x00000ca0


	//----- nvinfo : EIATTR_REG_RECONFIG
	.align		4
.L_26:
        /*0090*/ 	.byte	0x01, 0x54
	.zero		2


	//----- nvinfo : EIATTR_MBARRIER_INSTR_OFFSETS
	.align		4
        /*0094*/ 	.byte	0x04, 0x39
        /*0096*/ 	.short	(.L_28 - .L_27)


	//   ....[0]....
.L_27:
        /*0098*/ 	.word	0x00000250
        /*009c*/ 	.word	0x000000ff
        /*00a0*/ 	.word	0x00000000
        /*00a4*/ 	.short	0x0100
        /*00a6*/ 	.byte	0x08
	.zero		1


	//   ....[1]....
        /*00a8*/ 	.word	0x00000260
        /*00ac*/ 	.word	0x000000ff
        /*00b0*/ 	.word	0x000000e0
        /*00b4*/ 	.short	0x0100
        /*00b6*/ 	.byte	0x08
	.zero		1


	//   ....[2]....
        /*00b8*/ 	.word	0x00000270
        /*00bc*/ 	.word	0x000000ff
        /*00c0*/ 	.word	0x00000008
        /*00c4*/ 	.short	0x0100
        /*00c6*/ 	.byte	0x08
	.zero		1


	//   ....[3]....
        /*00c8*/ 	.word	0x00000280
        /*00cc*/ 	.word	0x000000ff
        /*00d0*/ 	.word	0x000000e8
        /*00d4*/ 	.short	0x0100
        /*00d6*/ 	.byte	0x08
	.zero		1


	//   ....[4]....
        /*00d8*/ 	.word	0x00000290
        /*00dc*/ 	.word	0x000000ff
        /*00e0*/ 	.word	0x00000010
        /*00e4*/ 	.short	0x0100
        /*00e6*/ 	.byte	0x08
	.zero		1


	//   ....[5]....
        /*00e8*/ 	.word	0x000002a0
        /*00ec*/ 	.word	0x000000ff
        /*00f0*/ 	.word	0x000000f0
        /*00f4*/ 	.short	0x0100
        /*00f6*/ 	.byte	0x08
	.zero		1


	//   ....[6]....
        /*00f8*/ 	.word	0x000002b0
        /*00fc*/ 	.word	0x000000ff
        /*0100*/ 	.word	0x00000018
        /*0104*/ 	.short	0x0100
        /*0106*/ 	.byte	0x08
	.zero		1


	//   ....[7]....
        /*0108*/ 	.word	0x000002c0
        /*010c*/ 	.word	0x000000ff
        /*0110*/ 	.word	0x000000f8
        /*0114*/ 	.short	0x0100
        /*0116*/ 	.byte	0x08
	.zero		1


	//   ....[8]....
        /*0118*/ 	.word	0x000002d0
        /*011c*/ 	.word	0x000000ff
        /*0120*/ 	.word	0x00000020
        /*0124*/ 	.short	0x0100
        /*0126*/ 	.byte	0x08
	.zero		1


	//   ....[9]....
        /*0128*/ 	.word	0x000002e0
        /*012c*/ 	.word	0x000000ff
        /*0130*/ 	.word	0x00000100
        /*0134*/ 	.short	0x0100
        /*0136*/ 	.byte	0x08
	.zero		1


	//   ....[10]....
        /*0138*/ 	.word	0x000002f0
        /*013c*/ 	.word	0x000000ff
        /*0140*/ 	.word	0x00000028
        /*0144*/ 	.short	0x0100
        /*0146*/ 	.byte	0x08
	.zero		1


	//   ....[11]....
        /*0148*/ 	.word	0x00000300
        /*014c*/ 	.word	0x000000ff
        /*0150*/ 	.word	0x00000108
        /*0154*/ 	.short	0x0100
        /*0156*/ 	.byte	0x08
	.zero		1


	//   ....[12]....
        /*0158*/ 	.word	0x00000310
        /*015c*/ 	.word	0x000000ff
        /*0160*/ 	.word	0x00000030
        /*0164*/ 	.short	0x0100
        /*0166*/ 	.byte	0x08
	.zero		1


	//   ....[13]....
        /*0168*/ 	.word	0x00000320
        /*016c*/ 	.word	0x000000ff
        /*0170*/ 	.word	0x00000110
        /*0174*/ 	.short	0x0100
        /*0176*/ 	.byte	0x08
	.zero		1


	//   ....[14]....
        /*0178*/ 	.word	0x00000330
        /*017c*/ 	.word	0x000000ff
        /*0180*/ 	.word	0x00000038
        /*0184*/ 	.short	0x0100
        /*0186*/ 	.byte	0x08
	.zero		1


	//   ....[15]....
        /*0188*/ 	.word	0x00000340
        /*018c*/ 	.word	0x000000ff
        /*0190*/ 	.word	0x00000118
        /*0194*/ 	.short	0x0100
        /*0196*/ 	.byte	0x08
	.zero		1


	//   ....[16]....
        /*0198*/ 	.word	0x00000350
        /*019c*/ 	.word	0x000000ff
        /*01a0*/ 	.word	0x00000040
        /*01a4*/ 	.short	0x0100
        /*01a6*/ 	.byte	0x08
	.zero		1


	//   ....[17]....
        /*01a8*/ 	.word	0x00000360
        /*01ac*/ 	.word	0x000000ff
        /*01b0*/ 	.word	0x00000120
        /*01b4*/ 	.short	0x0100
        /*01b6*/ 	.byte	0x08
	.zero		1


	//   ....[18]....
        /*01b8*/ 	.word	0x00000370
        /*01bc*/ 	.word	0x000000ff
        /*01c0*/ 	.word	0x00000048
        /*01c4*/ 	.short	0x0100
        /*01c6*/ 	.byte	0x08
	.zero		1


	//   ....[19]....
        /*01c8*/ 	.word	0x00000380
        /*01cc*/ 	.word	0x000000ff
        /*01d0*/ 	.word	0x00000128
        /*01d4*/ 	.short	0x0100
        /*01d6*/ 	.byte	0x08
	.zero		1


	//   ....[20]....
        /*01d8*/ 	.word	0x00000390
        /*01dc*/ 	.word	0x000000ff
        /*01e0*/ 	.word	0x00000050
        /*01e4*/ 	.short	0x0100
        /*01e6*/ 	.byte	0x08
	.zero		1


	//   ....[21]....
        /*01e8*/ 	.word	0x000003a0
        /*01ec*/ 	.word	0x000000ff
        /*01f0*/ 	.word	0x00000130
        /*01f4*/ 	.short	0x0100
        /*01f6*/ 	.byte	0x08
	.zero		1


	//   ....[22]....
        /*01f8*/ 	.word	0x000003b0
        /*01fc*/ 	.word	0x000000ff
        /*0200*/ 	.word	0x00000058
        /*0204*/ 	.short	0x0100
        /*0206*/ 	.byte	0x08
	.zero		1


	//   ....[23]....
        /*0208*/ 	.word	0x000003c0
        /*020c*/ 	.word	0x000000ff
        /*0210*/ 	.word	0x00000138
        /*0214*/ 	.short	0x0100
        /*0216*/ 	.byte	0x08
	.zero		1


	//   ....[24]....
        /*0218*/ 	.word	0x000003d0
        /*021c*/ 	.word	0x000000ff
        /*0220*/ 	.word	0x00000060
        /*0224*/ 	.short	0x0100
        /*0226*/ 	.byte	0x08
	.zero		1


	//   ....[25]....
        /*0228*/ 	.word	0x000003e0
        /*022c*/ 	.word	0x000000ff
        /*0230*/ 	.word	0x00000140
        /*0234*/ 	.short	0x0100
        /*0236*/ 	.byte	0x08
	.zero		1


	//   ....[26]....
        /*0238*/ 	.word	0x000003f0
        /*023c*/ 	.word	0x000000ff
        /*0240*/ 	.word	0x00000068
        /*0244*/ 	.short	0x0100
        /*0246*/ 	.byte	0x08
	.zero		1


	//   ....[27]....
        /*0248*/ 	.word	0x00000400
        /*024c*/ 	.word	0x000000ff
        /*0250*/ 	.word	0x00000148
        /*0254*/ 	.short	0x0100
        /*0256*/ 	.byte	0x08
	.zero		1


	//   ....[28]....
        /*0258*/ 	.word	0x00000410
        /*025c*/ 	.word	0x000000ff
        /*0260*/ 	.word	0x00000070
        /*0264*/ 	.short	0x0100
        /*0266*/ 	.byte	0x08
	.zero		1


	//   ....[29]....
        /*0268*/ 	.word	0x00000420
        /*026c*/ 	.word	0x000000ff
        /*0270*/ 	.word	0x00000150
        /*0274*/ 	.short	0x0100
        /*0276*/ 	.byte	0x08
	.zero		1


	//   ....[30]....
        /*0278*/ 	.word	0x00000430
        /*027c*/ 	.word	0x000000ff
        /*0280*/ 	.word	0x00000078
        /*0284*/ 	.short	0x0100
        /*0286*/ 	.byte	0x08
	.zero		1


	//   ....[31]....
        /*0288*/ 	.word	0x00000440
        /*028c*/ 	.word	0x000000ff
        /*0290*/ 	.word	0x00000158
        /*0294*/ 	.short	0x0100
        /*0296*/ 	.byte	0x08
	.zero		1


	//   ....[32]....
        /*0298*/ 	.word	0x00000450
        /*029c*/ 	.word	0x000000ff
        /*02a0*/ 	.word	0x00000080
        /*02a4*/ 	.short	0x0100
        /*02a6*/ 	.byte	0x08
	.zero		1


	//   ....[33]....
        /*02a8*/ 	.word	0x00000460
        /*02ac*/ 	.word	0x000000ff
        /*02b0*/ 	.word	0x00000160
        /*02b4*/ 	.short	0x0100
        /*02b6*/ 	.byte	0x08
	.zero		1


	//   ....[34]....
        /*02b8*/ 	.word	0x00000470
        /*02bc*/ 	.word	0x000000ff
        /*02c0*/ 	.word	0x00000088
        /*02c4*/ 	.short	0x0100
        /*02c6*/ 	.byte	0x08
	.zero		1


	//   ....[35]....
        /*02c8*/ 	.word	0x00000480
        /*02cc*/ 	.word	0x000000ff
        /*02d0*/ 	.word	0x00000168
        /*02d4*/ 	.short	0x0100
        /*02d6*/ 	.byte	0x08
	.zero		1


	//   ....[36]....
        /*02d8*/ 	.word	0x00000490
        /*02dc*/ 	.word	0x000000ff
        /*02e0*/ 	.word	0x00000090
        /*02e4*/ 	.short	0x0100
        /*02e6*/ 	.byte	0x08
	.zero		1


	//   ....[37]....
        /*02e8*/ 	.word	0x000004a0
        /*02ec*/ 	.word	0x000000ff
        /*02f0*/ 	.word	0x00000170
        /*02f4*/ 	.short	0x0100
        /*02f6*/ 	.byte	0x08
	.zero		1


	//   ....[38]....
        /*02f8*/ 	.word	0x000004b0
        /*02fc*/ 	.word	0x000000ff
        /*0300*/ 	.word	0x00000098
        /*0304*/ 	.short	0x0100
        /*0306*/ 	.byte	0x08
	.zero		1


	//   ....[39]....
        /*0308*/ 	.word	0x000004c0
        /*030c*/ 	.word	0x000000ff
        /*0310*/ 	.word	0x00000178
        /*0314*/ 	.short	0x0100
        /*0316*/ 	.byte	0x08
	.zero		1


	//   ....[40]....
        /*0318*/ 	.word	0x000004d0
        /*031c*/ 	.word	0x000000ff
        /*0320*/ 	.word	0x000000a0
        /*0324*/ 	.short	0x0100
        /*0326*/ 	.byte	0x08
	.zero		1


	//   ....[41]....
        /*0328*/ 	.word	0x000004e0
        /*032c*/ 	.word	0x000000ff
        /*0330*/ 	.word	0x00000180
        /*0334*/ 	.short	0x0100
        /*0336*/ 	.byte	0x08
	.zero		1


	//   ....[42]....
        /*0338*/ 	.word	0x000004f0
        /*033c*/ 	.word	0x000000ff
        /*0340*/ 	.word	0x000000a8
        /*0344*/ 	.short	0x0100
        /*0346*/ 	.byte	0x08
	.zero		1


	//   ....[43]....
        /*0348*/ 	.word	0x00000500
        /*034c*/ 	.word	0x000000ff
        /*0350*/ 	.word	0x00000188
        /*0354*/ 	.short	0x0100
        /*0356*/ 	.byte	0x08
	.zero		1


	//   ....[44]....
        /*0358*/ 	.word	0x00000510
        /*035c*/ 	.word	0x000000ff
        /*0360*/ 	.word	0x000000b0
        /*0364*/ 	.short	0x0100
        /*0366*/ 	.byte	0x08
	.zero		1


	//   ....[45]....
        /*0368*/ 	.word	0x00000520
        /*036c*/ 	.word	0x000000ff
        /*0370*/ 	.word	0x00000190
        /*0374*/ 	.short	0x0100
        /*0376*/ 	.byte	0x08
	.zero		1


	//   ....[46]....
        /*0378*/ 	.word	0x00000530
        /*037c*/ 	.word	0x000000ff
        /*0380*/ 	.word	0x000000b8
        /*0384*/ 	.short	0x0100
        /*0386*/ 	.byte	0x08
	.zero		1


	//   ....[47]....
        /*0388*/ 	.word	0x00000540
        /*038c*/ 	.word	0x000000ff
        /*0390*/ 	.word	0x00000198
        /*0394*/ 	.short	0x0100
        /*0396*/ 	.byte	0x08
	.zero		1


	//   ....[48]....
        /*0398*/ 	.word	0x00000550
        /*039c*/ 	.word	0x000000ff
        /*03a0*/ 	.word	0x000000c0
        /*03a4*/ 	.short	0x0100
        /*03a6*/ 	.byte	0x08
	.zero		1


	//   ....[49]....
        /*03a8*/ 	.word	0x00000560
        /*03ac*/ 	.word	0x000000ff
        /*03b0*/ 	.word	0x000001a0
        /*03b4*/ 	.short	0x0100
        /*03b6*/ 	.byte	0x08
	.zero		1


	//   ....[50]....
        /*03b8*/ 	.word	0x00000570
        /*03bc*/ 	.word	0x000000ff
        /*03c0*/ 	.word	0x000000c8
        /*03c4*/ 	.short	0x0100
        /*03c6*/ 	.byte	0x08
	.zero		1


	//   ....[51]....
        /*03c8*/ 	.word	0x00000580
        /*03cc*/ 	.word	0x000000ff
        /*03d0*/ 	.word	0x000001a8
        /*03d4*/ 	.short	0x0100
        /*03d6*/ 	.byte	0x08
	.zero		1


	//   ....[52]....
        /*03d8*/ 	.word	0x00000590
        /*03dc*/ 	.word	0x000000ff
        /*03e0*/ 	.word	0x000000d0
        /*03e4*/ 	.short	0x0100
        /*03e6*/ 	.byte	0x08
	.zero		1


	//   ....[53]....
        /*03e8*/ 	.word	0x000005a0
        /*03ec*/ 	.word	0x000000ff
        /*03f0*/ 	.word	0x000001b0
        /*03f4*/ 	.short	0x0100
        /*03f6*/ 	.byte	0x08
	.zero		1


	//   ....[54]....
        /*03f8*/ 	.word	0x000005b0
        /*03fc*/ 	.word	0x000000ff
        /*0400*/ 	.word	0x000000d8
        /*0404*/ 	.short	0x0100
        /*0406*/ 	.byte	0x08
	.zero		1


	//   ....[55]....
        /*0408*/ 	.word	0x000005c0
        /*040c*/ 	.word	0x000000ff
        /*0410*/ 	.word	0x000001b8
        /*0414*/ 	.short	0x0100
        /*0416*/ 	.byte	0x08
	.zero		1


	//   ....[56]....
        /*0418*/ 	.word	0x00000b00
        /*041c*/ 	.word	0x000000ff
        /*0420*/ 	.word	0x000001f0
        /*0424*/ 	.short	0x0100
        /*0426*/ 	.byte	0x08
	.zero		1


	//   ....[57]....
        /*0428*/ 	.word	0x00000bb0
        /*042c*/ 	.word	0x000000ff
        /*0430*/ 	.word	0x000001f8
        /*0434*/ 	.short	0x0100
        /*0436*/ 	.byte	0x08
	.zero		1


	//   ....[58]....
        /*0438*/ 	.word	0x00000c20
        /*043c*/ 	.word	0x000000ff
        /*0440*/ 	.word	0x000001d0
        /*0444*/ 	.short	0x0100
        /*0446*/ 	.byte	0x09
	.zero		1


	//   ....[59]....
        /*0448*/ 	.word	0x00000c30
        /*044c*/ 	.word	0x000000ff
        /*0450*/ 	.word	0x000001d8
        /*0454*/ 	.short	0x0100
        /*0456*/ 	.byte	0x09
	.zero		1


	//   ....[60]....
        /*0458*/ 	.word	0x00000c40
        /*045c*/ 	.word	0x000000ff
        /*0460*/ 	.word	0x000001e0
        /*0464*/ 	.short	0x0100
        /*0466*/ 	.byte	0x09
	.zero		1


	//   ....[61]....
        /*0468*/ 	.word	0x00000c50
        /*046c*/ 	.word	0x000000ff
        /*0470*/ 	.word	0x000001e8
        /*0474*/ 	.short	0x0100
        /*0476*/ 	.byte	0x09
	.zero		1


	//   ....[62]....
        /*0478*/ 	.word	0x00001a30
        /*047c*/ 	.word	0x000000ff
        /*0480*/ 	.word	0xfffffff8
        /*0484*/ 	.short	0x010a
        /*0486*/ 	.byte	0x0f
	.zero		1


	//   ....[63]....
        /*0488*/ 	.word	0x00001d00
        /*048c*/ 	.word	0x000000ff
        /*0490*/ 	.word	0x00000000
        /*0494*/ 	.short	0x010a
        /*0496*/ 	.byte	0x06
	.zero		1


	//   ....[64]....
        /*0498*/ 	.word	0x00001d40
        /*049c*/ 	.word	0x000000ff
        /*04a0*/ 	.word	0x00000000
        /*04a4*/ 	.short	0x010a
        /*04a6*/ 	.byte	0x06
	.zero		1


	//   ....[65]....
        /*04a8*/ 	.word	0x000022b0
        /*04ac*/ 	.word	0x000000ff
        /*04b0*/ 	.word	0x00000000
        /*04b4*/ 	.short	0x010a
        /*04b6*/ 	.byte	0x09
	.zero		1


	//   ....[66]....
        /*04b8*/ 	.word	0x000022f0
        /*04bc*/ 	.word	0x000000ff
        /*04c0*/ 	.word	0x00000000
        /*04c4*/ 	.short	0x010a
        /*04c6*/ 	.byte	0x09
	.zero		1


	//   ....[67]....
        /*04c8*/ 	.word	0x000026d0
        /*04cc*/ 	.word	0x00000013
        /*04d0*/ 	.word	0x00000000
        /*04d4*/ 	.short	0x0101
        /*04d6*/ 	.byte	0x3f
	.zero		1


	//   ....[68]....
        /*04d8*/ 	.word	0x00002a50
        /*04dc*/ 	.word	0x00000011
        /*04e0*/ 	.word	0x00000000
        /*04e4*/ 	.short	0x0101
        /*04e6*/ 	.byte	0x17
	.zero		1


	//   ....[69]....
        /*04e8*/ 	.word	0x00002b60
        /*04ec*/ 	.word	0x00000011
        /*04f0*/ 	.word	0x00000000
        /*04f4*/ 	.short	0x0101
        /*04f6*/ 	.byte	0x3f
	.zero		1


	//   ....[70]....
        /*04f8*/ 	.word	0x00002c20
        /*04fc*/ 	.word	0x000000ff
        /*0500*/ 	.word	0x00000008
        /*0504*/ 	.short	0x010a
        /*0506*/ 	.byte	0x0f
	.zero		1


	//   ....[71]....
        /*0508*/ 	.word	0x00005480
        /*050c*/ 	.word	0x00000004
        /*0510*/ 	.word	0x00000000
        /*0514*/ 	.short	0x0101
        /*0516*/ 	.byte	0x17
	.zero		1


	//   ....[72]....
        /*0518*/ 	.word	0x00005da0
        /*051c*/ 	.word	0x00000013
        /*0520*/ 	.word	0x000000e0
        /*0524*/ 	.short	0x010a
        /*0526*/ 	.byte	0x3f
	.zero		1


	//   ....[73]....
        /*0528*/ 	.word	0x00006150
        /*052c*/ 	.word	0x00000004
        /*0530*/ 	.word	0x000001f8
        /*0534*/ 	.short	0x0101
        /*0536*/ 	.byte	0x3f
	.zero		1


	//   ....[74]....
        /*0538*/ 	.word	0x00006880
        /*053c*/ 	.word	0x00000005
        /*0540*/ 	.word	0x00000000
        /*0544*/ 	.short	0x010a
        /*0546*/ 	.byte	0x3f
	.zero		1


	//   ....[75]....
        /*0548*/ 	.word	0x00006900
        /*054c*/ 	.word	0x00000007
        /*0550*/ 	.word	0x00000000
        /*0554*/ 	.short	0x010a
        /*0556*/ 	.byte	0x3f
	.zero		1


	//   ....[76]....
        /*0558*/ 	.word	0x00006990
        /*055c*/ 	.word	0x00000006
        /*0560*/ 	.word	0x00000000
        /*0564*/ 	.short	0x010a
        /*0566*/ 	.byte	0x3f
	.zero		1


	//   ....[77]....
        /*0568*/ 	.word	0x00006a20
        /*056c*/ 	.word	0x00000007
        /*0570*/ 	.word	0x00000000
        /*0574*/ 	.short	0x010a
        /*0576*/ 	.byte	0x3f
	.zero		1


	//   ....[78]....
        /*0578*/ 	.word	0x00006ab0
        /*057c*/ 	.word	0x00000006
        /*0580*/ 	.word	0x00000000
        /*0584*/ 	.short	0x010a
        /*0586*/ 	.byte	0x3f
	.zero		1


	//   ....[79]....
        /*0588*/ 	.word	0x00006b40
        /*058c*/ 	.word	0x00000007
        /*0590*/ 	.word	0x00000000
        /*0594*/ 	.short	0x010a
        /*0596*/ 	.byte	0x3f
	.zero		1


	//   ....[80]....
        /*0598*/ 	.word	0x00006bd0
        /*059c*/ 	.word	0x00000006
        /*05a0*/ 	.word	0x00000000
        /*05a4*/ 	.short	0x010a
        /*05a6*/ 	.byte	0x3f
	.zero		1


	//   ....[81]....
        /*05a8*/ 	.word	0x00006c60
        /*05ac*/ 	.word	0x00000007
        /*05b0*/ 	.word	0x00000000
        /*05b4*/ 	.short	0x010a
        /*05b6*/ 	.byte	0x3f
	.zero		1


	//   ....[82]....
        /*05b8*/ 	.word	0x00006cf0
        /*05bc*/ 	.word	0x00000006
        /*05c0*/ 	.word	0x00000000
        /*05c4*/ 	.short	0x010a
        /*05c6*/ 	.byte	0x3f
	.zero		1


	//   ....[83]....
        /*05c8*/ 	.word	0x00006d80
        /*05cc*/ 	.word	0x00000007
        /*05d0*/ 	.word	0x00000000
        /*05d4*/ 	.short	0x010a
        /*05d6*/ 	.byte	0x3f
	.zero		1


	//   ....[84]....
        /*05d8*/ 	.word	0x00006e10
        /*05dc*/ 	.word	0x00000006
        /*05e0*/ 	.word	0x00000000
        /*05e4*/ 	.short	0x010a
        /*05e6*/ 	.byte	0x3f
	.zero		1


	//   ....[85]....
        /*05e8*/ 	.word	0x00006ea0
        /*05ec*/ 	.word	0x00000007
        /*05f0*/ 	.word	0x00000000
        /*05f4*/ 	.short	0x010a
        /*05f6*/ 	.byte	0x3f
	.zero		1


	//   ....[86]....
        /*05f8*/ 	.word	0x00006f30
        /*05fc*/ 	.word	0x00000006
        /*0600*/ 	.word	0x00000000
        /*0604*/ 	.short	0x010a
        /*0606*/ 	.byte	0x3f
	.zero		1


	//   ....[87]....
        /*0608*/ 	.word	0x00006fc0
        /*060c*/ 	.word	0x00000007
        /*0610*/ 	.word	0x00000000
        /*0614*/ 	.short	0x010a
        /*0616*/ 	.byte	0x3f
	.zero		1


	//   ....[88]....
        /*0618*/ 	.word	0x00007050
        /*061c*/ 	.word	0x00000006
        /*0620*/ 	.word	0x00000000
        /*0624*/ 	.short	0x010a
        /*0626*/ 	.byte	0x3f
	.zero		1


	//   ....[89]....
        /*0628*/ 	.word	0x000070e0
        /*062c*/ 	.word	0x00000007
        /*0630*/ 	.word	0x00000000
        /*0634*/ 	.short	0x010a
        /*0636*/ 	.byte	0x3f
	.zero		1


	//   ....[90]....
        /*0638*/ 	.word	0x00007170
        /*063c*/ 	.word	0x00000006
        /*0640*/ 	.word	0x00000000
        /*0644*/ 	.short	0x010a
        /*0646*/ 	.byte	0x3f
	.zero		1


	//   ....[91]....
        /*0648*/ 	.word	0x00007200
        /*064c*/ 	.word	0x00000007
        /*0650*/ 	.word	0x00000000
        /*0654*/ 	.short	0x010a
        /*0656*/ 	.byte	0x3f
	.zero		1


	//   ....[92]....
        /*0658*/ 	.word	0x00007290
        /*065c*/ 	.word	0x00000006
        /*0660*/ 	.word	0x00000000
        /*0664*/ 	.short	0x010a
        /*0666*/ 	.byte	0x3f
	.zero		1


	//   ....[93]....
        /*0668*/ 	.word	0x00007320
        /*066c*/ 	.word	0x00000007
        /*0670*/ 	.word	0x00000000
        /*0674*/ 	.short	0x010a
        /*0676*/ 	.byte	0x3f
	.zero		1


	//   ....[94]....
        /*0678*/ 	.word	0x000073b0
        /*067c*/ 	.word	0x00000006
        /*0680*/ 	.word	0x00000000
        /*0684*/ 	.short	0x010a
        /*0686*/ 	.byte	0x3f
	.zero		1


	//   ....[95]....
        /*0688*/ 	.word	0x00007440
        /*068c*/ 	.word	0x00000007
        /*0690*/ 	.word	0x00000000
        /*0694*/ 	.short	0x010a
        /*0696*/ 	.byte	0x3f
	.zero		1


	//   ....[96]....
        /*0698*/ 	.word	0x000074d0
        /*069c*/ 	.word	0x00000006
        /*06a0*/ 	.word	0x00000000
        /*06a4*/ 	.short	0x010a
        /*06a6*/ 	.byte	0x3f
	.zero		1


	//   ....[97]....
        /*06a8*/ 	.word	0x00007560
        /*06ac*/ 	.word	0x00000007
        /*06b0*/ 	.word	0x00000000
        /*06b4*/ 	.short	0x010a
        /*06b6*/ 	.byte	0x3f
	.zero		1


	//   ....[98]....
        /*06b8*/ 	.word	0x000075f0
        /*06bc*/ 	.word	0x00000006
        /*06c0*/ 	.word	0x00000000
        /*06c4*/ 	.short	0x010a
        /*06c6*/ 	.byte	0x3f
	.zero		1


	//   ....[99]....
        /*06c8*/ 	.word	0x00007680
        /*06cc*/ 	.word	0x00000007
        /*06d0*/ 	.word	0x00000000
        /*06d4*/ 	.short	0x010a
        /*06d6*/ 	.byte	0x3f
	.zero		1


	//   ....[100]....
        /*06d8*/ 	.word	0x00007710
        /*06dc*/ 	.word	0x00000006
        /*06e0*/ 	.word	0x00000000
        /*06e4*/ 	.short	0x010a
        /*06e6*/ 	.byte	0x3f
	.zero		1


	//   ....[101]....
        /*06e8*/ 	.word	0x000077a0
        /*06ec*/ 	.word	0x00000003
        /*06f0*/ 	.word	0x00000000
        /*06f4*/ 	.short	0x010a
        /*06f6*/ 	.byte	0x3f
	.zero		1


	//   ....[102]....
        /*06f8*/ 	.word	0x00007810
        /*06fc*/ 	.word	0x00000011
        /*0700*/ 	.word	0xfffffff8
        /*0704*/ 	.short	0x010a
        /*0706*/ 	.byte	0x3f
	.zero		1


	//   ....[103]....
        /*0708*/ 	.word	0x00007870
        /*070c*/ 	.word	0x00000011
        /*0710*/ 	.word	0x00000000
        /*0714*/ 	.short	0x010a
        /*0716*/ 	.byte	0x3f
	.zero		1


	//   ....[104]....
        /*0718*/ 	.word	0x000078d0
        /*071c*/ 	.word	0x00000013
        /*0720*/ 	.word	0x00000000
        /*0724*/ 	.short	0x010a
        /*0726*/ 	.byte	0x3f
	.zero		1


	//   ....[105]....
        /*0728*/ 	.word	0x00007930
        /*072c*/ 	.word	0x00000011
        /*0730*/ 	.word	0x00000008
        /*0734*/ 	.short	0x010a
        /*0736*/ 	.byte	0x3f
	.zero		1


	//   ....[106]....
        /*0738*/ 	.word	0x00007a00
        /*073c*/ 	.word	0x00000013
        /*0740*/ 	.word	0x000000e0
        /*0744*/ 	.short	0x010a
        /*0746*/ 	.byte	0x3f
	.zero		1


	//   ....[107]....
        /*0748*/ 	.word	0x00007ae0
        /*074c*/ 	.word	0x00000005
        /*0750*/ 	.word	0x00000000
        /*0754*/ 	.short	0x010a
        /*0756*/ 	.byte	0x3f
	.zero		1


	//   ....[108]....
        /*0758*/ 	.word	0x00007b30
        /*075c*/ 	.word	0x00000007
        /*0760*/ 	.word	0x00000000
        /*0764*/ 	.short	0x010a
        /*0766*/ 	.byte	0x3f
	.zero		1


	//   ....[109]....
        /*0768*/ 	.word	0x00007b80
        /*076c*/ 	.word	0x00000006
        /*0770*/ 	.word	0x00000000
        /*0774*/ 	.short	0x010a
        /*0776*/ 	.byte	0x3f
	.zero		1


	//   ....[110]....
        /*0778*/ 	.word	0x00007bd0
        /*077c*/ 	.word	0x00000007
        /*0780*/ 	.word	0x00000000
        /*0784*/ 	.short	0x010a
        /*0786*/ 	.byte	0x3f
	.zero		1


	//   ....[111]....
        /*0788*/ 	.word	0x00007c20
        /*078c*/ 	.word	0x00000006
        /*0790*/ 	.word	0x00000000
        /*0794*/ 	.short	0x010a
        /*0796*/ 	.byte	0x3f
	.zero		1


	//   ....[112]....
        /*0798*/ 	.word	0x00007c70
        /*079c*/ 	.word	0x00000007
        /*07a0*/ 	.word	0x00000000
        /*07a4*/ 	.short	0x010a
        /*07a6*/ 	.byte	0x3f
	.zero		1


	//   ....[113]....
        /*07a8*/ 	.word	0x00007cc0
        /*07ac*/ 	.word	0x00000006
        /*07b0*/ 	.word	0x00000000
        /*07b4*/ 	.short	0x010a
        /*07b6*/ 	.byte	0x3f
	.zero		1


	//   ....[114]....
        /*07b8*/ 	.word	0x00007d10
        /*07bc*/ 	.word	0x00000007
        /*07c0*/ 	.word	0x00000000
        /*07c4*/ 	.short	0x010a
        /*07c6*/ 	.byte	0x3f
	.zero		1


	//   ....[115]....
        /*07c8*/ 	.word	0x00007d60
        /*07cc*/ 	.word	0x00000006
        /*07d0*/ 	.word	0x00000000
        /*07d4*/ 	.short	0x010a
        /*07d6*/ 	.byte	0x3f
	.zero		1


	//   ....[116]....
        /*07d8*/ 	.word	0x00007db0
        /*07dc*/ 	.word	0x00000007
        /*07e0*/ 	.word	0x00000000
        /*07e4*/ 	.short	0x010a
        /*07e6*/ 	.byte	0x3f
	.zero		1


	//   ....[117]....
        /*07e8*/ 	.word	0x00007e00
        /*07ec*/ 	.word	0x00000006
        /*07f0*/ 	.word	0x00000000
        /*07f4*/ 	.short	0x010a
        /*07f6*/ 	.byte	0x3f
	.zero		1


	//   ....[118]....
        /*07f8*/ 	.word	0x00007e50
        /*07fc*/ 	.word	0x00000007
        /*0800*/ 	.word	0x00000000
        /*0804*/ 	.short	0x010a
        /*0806*/ 	.byte	0x3f
	.zero		1


	//   ....[119]....
        /*0808*/ 	.word	0x00007ea0
        /*080c*/ 	.word	0x00000006
        /*0810*/ 	.word	0x00000000
        /*0814*/ 	.short	0x010a
        /*0816*/ 	.byte	0x3f
	.zero		1


	//   ....[120]....
        /*0818*/ 	.word	0x00007ef0
        /*081c*/ 	.word	0x00000007
        /*0820*/ 	.word	0x00000000
        /*0824*/ 	.short	0x010a
        /*0826*/ 	.byte	0x3f
	.zero		1


	//   ....[121]....
        /*0828*/ 	.word	0x00007f40
        /*082c*/ 	.word	0x00000006
        /*0830*/ 	.word	0x00000000
        /*0834*/ 	.short	0x010a
        /*0836*/ 	.byte	0x3f
	.zero		1


	//   ....[122]....
        /*0838*/ 	.word	0x00007f90
        /*083c*/ 	.word	0x00000007
        /*0840*/ 	.word	0x00000000
        /*0844*/ 	.short	0x010a
        /*0846*/ 	.byte	0x3f
	.zero		1


	//   ....[123]....
        /*0848*/ 	.word	0x00007fe0
        /*084c*/ 	.word	0x00000006
        /*0850*/ 	.word	0x00000000
        /*0854*/ 	.short	0x010a
        /*0856*/ 	.byte	0x3f
	.zero		1


	//   ....[124]....
        /*0858*/ 	.word	0x00008030
        /*085c*/ 	.word	0x00000007
        /*0860*/ 	.word	0x00000000
        /*0864*/ 	.short	0x010a
        /*0866*/ 	.byte	0x3f
	.zero		1


	//   ....[125]....
        /*0868*/ 	.word	0x00008080
        /*086c*/ 	.word	0x00000006
        /*0870*/ 	.word	0x00000000
        /*0874*/ 	.short	0x010a
        /*0876*/ 	.byte	0x3f
	.zero		1


	//   ....[126]....
        /*0878*/ 	.word	0x000080d0
        /*087c*/ 	.word	0x00000007
        /*0880*/ 	.word	0x00000000
        /*0884*/ 	.short	0x010a
        /*0886*/ 	.byte	0x3f
	.zero		1


	//   ....[127]....
        /*0888*/ 	.word	0x00008120
        /*088c*/ 	.word	0x00000006
        /*0890*/ 	.word	0x00000000
        /*0894*/ 	.short	0x010a
        /*0896*/ 	.byte	0x3f
	.zero		1


	//   ....[128]....
        /*0898*/ 	.word	0x00008170
        /*089c*/ 	.word	0x00000007
        /*08a0*/ 	.word	0x00000000
        /*08a4*/ 	.short	0x010a
        /*08a6*/ 	.byte	0x3f
	.zero		1


	//   ....[129]....
        /*08a8*/ 	.word	0x000081c0
        /*08ac*/ 	.word	0x00000006
        /*08b0*/ 	.word	0x00000000
        /*08b4*/ 	.short	0x010a
        /*08b6*/ 	.byte	0x3f
	.zero		1


	//   ....[130]....
        /*08b8*/ 	.word	0x00008210
        /*08bc*/ 	.word	0x00000007
        /*08c0*/ 	.word	0x00000000
        /*08c4*/ 	.short	0x010a
        /*08c6*/ 	.byte	0x3f
	.zero		1


	//   ....[131]....
        /*08c8*/ 	.word	0x00008260
        /*08cc*/ 	.word	0x00000006
        /*08d0*/ 	.word	0x00000000
        /*08d4*/ 	.short	0x010a
        /*08d6*/ 	.byte	0x3f
	.zero		1


	//   ....[132]....
        /*08d8*/ 	.word	0x000082b0
        /*08dc*/ 	.word	0x00000007
        /*08e0*/ 	.word	0x00000000
        /*08e4*/ 	.short	0x010a
        /*08e6*/ 	.byte	0x3f
	.zero		1


	//   ....[133]....
        /*08e8*/ 	.word	0x00008300
        /*08ec*/ 	.word	0x00000006
        /*08f0*/ 	.word	0x00000000
        /*08f4*/ 	.short	0x010a
        /*08f6*/ 	.byte	0x3f
	.zero		1


	//----- nvinfo : EIATTR_NUM_MBARRIERS
	.align		4
.L_28:
        /*08f8*/ 	.byte	0x03, 0x38
        /*08fa*/ 	.short	0x003e


	//----- nvinfo : EIATTR_EXIT_INSTR_OFFSETS
	.align		4
        /*08fc*/ 	.byte	0x04, 0x1c
        /*08fe*/ 	.short	(.L_30 - .L_29)


	//   ....[0]....
.L_29:
        /*0900*/ 	.word	0x000016f0


	//   ....[1]....
        /*0904*/ 	.word	0x00001750


	//   ....[2]....
        /*0908*/ 	.word	0x00005a90


	//   ....[3]....
        /*090c*/ 	.word	0x00005ac0


	//   ....[4]....
        /*0910*/ 	.word	0x000077f0


	//----- nvinfo : EIATTR_MAX_THREADS
	.align		4
.L_30:
        /*0914*/ 	.byte	0x04, 0x05
        /*0916*/ 	.short	(.L_32 - .L_31)
.L_31:
        /*0918*/ 	.word	0x00000180
        /*091c*/ 	.word	0x00000001
        /*0920*/ 	.word	0x00000001


	//----- nvinfo : EIATTR_CRS_STACK_SIZE
	.align		4
.L_32:
        /*0924*/ 	.byte	0x04, 0x1e
        /*0926*/ 	.short	(.L_34 - .L_33)
.L_33:
        /*0928*/ 	.word	0x00000000


	//----- nvinfo : EIATTR_CBANK_PARAM_SIZE
	.align		4
.L_34:
        /*092c*/ 	.byte	0x03, 0x19
        /*092e*/ 	.short	0x0470


	//----- nvinfo : EIATTR_PARAM_CBANK
	.align		4
        /*0930*/ 	.byte	0x04, 0x0a
        /*0932*/ 	.short	(.L_36 - .L_35)
	.align		4
.L_35:
        /*0934*/ 	.word	index@(.nv.constant0._ZN7cutlass13device_kernelINS_4gemm6kernel13GemmUniversalIN4cute5tupleIJiiiiEEENS1_10collective13CollectiveMmaINS1_37MainloopSm90TmaGmmaWarpSpecializedFP8ILi28ENS5_IJNS4_1CILi4EEENSA_ILi1EEESC_EEENS1_32KernelTmaWarpSpecializedPingpongEEENS5_IJNSA_ILi64EEESG_SG_EEENS_12float_e5m2_tENS5_IJlSC_lEEESI_SJ_NS4_8TiledMMAINS4_8MMA_AtomIJNS4_4SM904GMMA30MMA_64x64x32_F32E5M2E5M2_SS_TNILNSN_7ScaleInE1ELSP_1EEEEEENS4_6LayoutINS5_IJSC_SC_SC_EEENS5_IJNSA_ILi0EEESU_SU_EEEEENS5_IJNS4_10UnderscoreESX_SX_EEEEENS4_13SM90_TMA_LOADENS4_14ComposedLayoutINS4_7SwizzleILi2ELi4ELi3EEENS4_18smem_ptr_flag_bitsILi8EEENSS_INS5_IJNSA_ILi8EEESG_EEENS5_IJSG_SC_EEEEEEEvNS4_8identityENS4_23SM90_TMA_LOAD_MULTICASTES1A_vS1B_EENS_8epilogue10collective6detail29Sm90TmaWarpSpecializedAdapterINS1F_15DefaultEpilogueISI_SJ_SJ_NS1E_6thread17LinearCombinationISI_Li1EffLNS1J_9ScaleType4KindE0ELNS_15FloatRoundStyleE2ESI_EENS1_15EpilogueDefaultEEEEEvvEEEEvNT_6ParamsE)
        /*0938*/ 	.short	0x0210
        /*093a*/ 	.short	0x0470


	//----- nvinfo : EIATTR_SW_WAR
	.align		4
.L_36:
        /*093c*/ 	.byte	0x04, 0x36
        /*093e*/ 	.short	(.L_38 - .L_37)
.L_37:
        /*0940*/ 	.word	0x00000008
.L_38:


//--------------------- .nv.callgraph             --------------------------
	.section	.nv.callgraph,"",@"SHT_CUDA_CALLGRAPH"
	.align	4
	.sectionentsize	8
	.align		4
        /*0000*/ 	.word	0x00000000
	.align		4
        /*0004*/ 	.word	0xffffffff
	.align		4
        /*0008*/ 	.word	0x00000000
	.align		4
        /*000c*/ 	.word	0xfffffffe
	.align		4
        /*0010*/ 	.word	0x00000000
	.align		4
        /*0014*/ 	.word	0xfffffffd
	.align		4
        /*0018*/ 	.word	0x00000000
	.align		4
        /*001c*/ 	.word	0xfffffffc


//--------------------- .nv.constant4             --------------------------
	.section	.nv.constant4,"a",@progbits
	.align	8
	.align		8
.nv.constant4:
        /*0000*/ 	.dword	_ZN40_INTERNAL_1344a77e_4_k_cu_4b1bc783_261604cuda3std3__45__cpo5beginE
	.align		8
        /*0008*/ 	.dword	_ZN40_INTERNAL_1344a77e_4_k_cu_4b1bc783_261604cuda3std3__45__cpo3endE
	.align		8
        /*0010*/ 	.dword	_ZN40_INTERNAL_1344a77e_4_k_cu_4b1bc783_261604cuda3std3__45__cpo6cbeginE
	.align		8
        /*0018*/ 	.dword	_ZN40_INTERNAL_1344a77e_4_k_cu_4b1bc783_261604cuda3std3__45__cpo4cendE
	.align		8
        /*0020*/ 	.dword	_ZN40_INTERNAL_1344a77e_4_k_cu_4b1bc783_261604cuda3std3__442_GLOBAL__N__1344a77e_4_k_cu_4b1bc783_261606ignoreE
	.align		8
        /*0028*/ 	.dword	_ZN40_INTERNAL_1344a77e_4_k_cu_4b1bc783_261604cuda3std3__419piecewise_constructE
	.align		8
        /*0030*/ 	.dword	_ZN40_INTERNAL_1344a77e_4_k_cu_4b1bc783_261604cuda3std3__48in_placeE
	.align		8
        /*0038*/ 	.dword	_ZN40_INTERNAL_1344a77e_4_k_cu_4b1bc783_261604cuda3std6ranges3__45__cpo4swapE
	.align		8
        /*0040*/ 	.dword	_ZN40_INTERNAL_1344a77e_4_k_cu_4b1bc783_261604cuda3std6ranges3__45__cpo9iter_moveE
	.align		8
        /*0048*/ 	.dword	_ZN40_INTERNAL_1344a77e_4_k_cu_4b1bc783_261604cute7productE
	.align		8
        /*0050*/ 	.dword	_ZN40_INTERNAL_1344a77e_4_k_cu_4b1bc783_261604cute1_E


//--------------------- .text._ZN7cutlass13device_kernelINS_4gemm6kernel13GemmUniversalIN4cute5tupleIJiiiiEEENS1_10collective13CollectiveMmaINS1_37MainloopSm90TmaGmmaWarpSpecializedFP8ILi28ENS5_IJNS4_1CILi4EEENSA_ILi1EEESC_EEENS1_32KernelTmaWarpSpecializedPingpongEEENS5_IJNSA_ILi64EEESG_SG_EEENS_12float_e5m2_tENS5_IJlSC_lEEESI_SJ_NS4_8TiledMMAINS4_8MMA_AtomIJNS4_4SM904GMMA30MMA_64x64x32_F32E5M2E5M2_SS_TNILNSN_7ScaleInE1ELSP_1EEEEEENS4_6LayoutINS5_IJSC_SC_SC_EEENS5_IJNSA_ILi0EEESU_SU_EEEEENS5_IJNS4_10UnderscoreESX_SX_EEEEENS4_13SM90_TMA_LOADENS4_14ComposedLayoutINS4_7SwizzleILi2ELi4ELi3EEENS4_18smem_ptr_flag_bitsILi8EEENSS_INS5_IJNSA_ILi8EEESG_EEENS5_IJSG_SC_EEEEEEEvNS4_8identityENS4_23SM90_TMA_LOAD_MULTICASTES1A_vS1B_EENS_8epilogue10collective6detail29Sm90TmaWarpSpecializedAdapterINS1F_15DefaultEpilogueISI_SJ_SJ_NS1E_6thread17LinearCombinationISI_Li1EffLNS1J_9ScaleType4KindE0ELNS_15FloatRoundStyleE2ESI_EENS1_15EpilogueDefaultEEEEEvvEEEEvNT_6ParamsE --------------------------
	.section	.text._ZN7cutlass13device_kernelINS_4gemm6kernel13GemmUniversalIN4cute5tupleIJiiiiEEENS1_10collective13CollectiveMmaINS1_37MainloopSm90TmaGmmaWarpSpecializedFP8ILi28ENS5_IJNS4_1CILi4EEENSA_ILi1EEESC_EEENS1_32KernelTmaWarpSpecializedPingpongEEENS5_IJNSA_ILi64EEESG_SG_EEENS_12float_e5m2_tENS5_IJlSC_lEEESI_SJ_NS4_8TiledMMAINS4_8MMA_AtomIJNS4_4SM904GMMA30MMA_64x64x32_F32E5M2E5M2_SS_TNILNSN_7ScaleInE1ELSP_1EEEEEENS4_6LayoutINS5_IJSC_SC_SC_EEENS5_IJNSA_ILi0EEESU_SU_EEEEENS5_IJNS4_10UnderscoreESX_SX_EEEEENS4_13SM90_TMA_LOADENS4_14ComposedLayoutINS4_7SwizzleILi2ELi4ELi3EEENS4_18smem_ptr_flag_bitsILi8EEENSS_INS5_IJNSA_ILi8EEESG_EEENS5_IJSG_SC_EEEEEEEvNS4_8identityENS4_23SM90_TMA_LOAD_MULTICASTES1A_vS1B_EENS_8epilogue10collective6detail29Sm90TmaWarpSpecializedAdapterINS1F_15DefaultEpilogueISI_SJ_SJ_NS1E_6thread17LinearCombinationISI_Li1EffLNS1J_9ScaleType4KindE0ELNS_15FloatRoundStyleE2ESI_EENS1_15EpilogueDefaultEEEEEvvEEEEvNT_6ParamsE,"ax",@progbits
	.align	128
.text._ZN7cutlass13device_kernelINS_4gemm6kernel13GemmUniversalIN4cute5tupleIJiiiiEEENS1_10collective13CollectiveMmaINS1_37MainloopSm90TmaGmmaWarpSpecializedFP8ILi28ENS5_IJNS4_1CILi4EEENSA_ILi1EEESC_EEENS1_32KernelTmaWarpSpecializedPingpongEEENS5_IJNSA_ILi64EEESG_SG_EEENS_12float_e5m2_tENS5_IJlSC_lEEESI_SJ_NS4_8TiledMMAINS4_8MMA_AtomIJNS4_4SM904GMMA30MMA_64x64x32_F32E5M2E5M2_SS_TNILNSN_7ScaleInE1ELSP_1EEEEEENS4_6LayoutINS5_IJSC_SC_SC_EEENS5_IJNSA_ILi0EEESU_SU_EEEEENS5_IJNS4_10UnderscoreESX_SX_EEEEENS4_13SM90_TMA_LOADENS4_14ComposedLayoutINS4_7SwizzleILi2ELi4ELi3EEENS4_18smem_ptr_flag_bitsILi8EEENSS_INS5_IJNSA_ILi8EEESG_EEENS5_IJSG_SC_EEEEEEEvNS4_8identityENS4_23SM90_TMA_LOAD_MULTICASTES1A_vS1B_EENS_8epilogue10collective6detail29Sm90TmaWarpSpecializedAdapterINS1F_15DefaultEpilogueISI_SJ_SJ_NS1E_6thread17LinearCombinationISI_Li1EffLNS1J_9ScaleType4KindE0ELNS_15FloatRoundStyleE2ESI_EENS1_15EpilogueDefaultEEEEEvvEEEEvNT_6ParamsE:
        .type           _ZN7cutlass13device_kernelINS_4gemm6kernel13GemmUniversalIN4cute5tupleIJiiiiEEENS1_10collective13CollectiveMmaINS1_37MainloopSm90TmaGmmaWarpSpecializedFP8ILi28ENS5_IJNS4_1CILi4EEENSA_ILi1EEESC_EEENS1_32KernelTmaWarpSpecializedPingpongEEENS5_IJNSA_ILi64EEESG_SG_EEENS_12float_e5m2_tENS5_IJlSC_lEEESI_SJ_NS4_8TiledMMAINS4_8MMA_AtomIJNS4_4SM904GMMA30MMA_64x64x32_F32E5M2E5M2_SS_TNILNSN_7ScaleInE1ELSP_1EEEEEENS4_6LayoutINS5_IJSC_SC_SC_EEENS5_IJNSA_ILi0EEESU_SU_EEEEENS5_IJNS4_10UnderscoreESX_SX_EEEEENS4_13SM90_TMA_LOADENS4_14ComposedLayoutINS4_7SwizzleILi2ELi4ELi3EEENS4_18smem_ptr_flag_bitsILi8EEENSS_INS5_IJNSA_ILi8EEESG_EEENS5_IJSG_SC_EEEEEEEvNS4_8identityENS4_23SM90_TMA_LOAD_MULTICASTES1A_vS1B_EENS_8epilogue10collective6detail29Sm90TmaWarpSpecializedAdapterINS1F_15DefaultEpilogueISI_SJ_SJ_NS1E_6thread17LinearCombinationISI_Li1EffLNS1J_9ScaleType4KindE0ELNS_15FloatRoundStyleE2ESI_EENS1_15EpilogueDefaultEEEEEvvEEEEvNT_6ParamsE,@function
        .size           _ZN7cutlass13device_kernelINS_4gemm6kernel13GemmUniversalIN4cute5tupleIJiiiiEEENS1_10collective13CollectiveMmaINS1_37MainloopSm90TmaGmmaWarpSpecializedFP8ILi28ENS5_IJNS4_1CILi4EEENSA_ILi1EEESC_EEENS1_32KernelTmaWarpSpecializedPingpongEEENS5_IJNSA_ILi64EEESG_SG_EEENS_12float_e5m2_tENS5_IJlSC_lEEESI_SJ_NS4_8TiledMMAINS4_8MMA_AtomIJNS4_4SM904GMMA30MMA_64x64x32_F32E5M2E5M2_SS_TNILNSN_7ScaleInE1ELSP_1EEEEEENS4_6LayoutINS5_IJSC_SC_SC_EEENS5_IJNSA_ILi0EEESU_SU_EEEEENS5_IJNS4_10UnderscoreESX_SX_EEEEENS4_13SM90_TMA_LOADENS4_14ComposedLayoutINS4_7SwizzleILi2ELi4ELi3EEENS4_18smem_ptr_flag_bitsILi8EEENSS_INS5_IJNSA_ILi8EEESG_EEENS5_IJSG_SC_EEEEEEEvNS4_8identityENS4_23SM90_TMA_LOAD_MULTICASTES1A_vS1B_EENS_8epilogue10collective6detail29Sm90TmaWarpSpecializedAdapterINS1F_15DefaultEpilogueISI_SJ_SJ_NS1E_6thread17LinearCombinationISI_Li1EffLNS1J_9ScaleType4KindE0ELNS_15FloatRoundStyleE2ESI_EENS1_15EpilogueDefaultEEEEEvvEEEEvNT_6ParamsE,(.L_x_193 - _ZN7cutlass13device_kernelINS_4gemm6kernel13GemmUniversalIN4cute5tupleIJiiiiEEENS1_10collective13CollectiveMmaINS1_37MainloopSm90TmaGmmaWarpSpecializedFP8ILi28ENS5_IJNS4_1CILi4EEENSA_ILi1EEESC_EEENS1_32KernelTmaWarpSpecializedPingpongEEENS5_IJNSA_ILi64EEESG_SG_EEENS_12float_e5m2_tENS5_IJlSC_lEEESI_SJ_NS4_8TiledMMAINS4_8MMA_AtomIJNS4_4SM904GMMA30MMA_64x64x32_F32E5M2E5M2_SS_TNILNSN_7ScaleInE1ELSP_1EEEEEENS4_6LayoutINS5_IJSC_SC_SC_EEENS5_IJNSA_ILi0EEESU_SU_EEEEENS5_IJNS4_10UnderscoreESX_SX_EEEEENS4_13SM90_TMA_LOADENS4_14ComposedLayoutINS4_7SwizzleILi2ELi4ELi3EEENS4_18smem_ptr_flag_bitsILi8EEENSS_INS5_IJNSA_ILi8EEESG_EEENS5_IJSG_SC_EEEEEEEvNS4_8identityENS4_23SM90_TMA_LOAD_MULTICASTES1A_vS1B_EENS_8epilogue10collective6detail29Sm90TmaWarpSpecializedAdapterINS1F_15DefaultEpilogueISI_SJ_SJ_NS1E_6thread17LinearCombinationISI_Li1EffLNS1J_9ScaleType4KindE0ELNS_15FloatRoundStyleE2ESI_EENS1_15EpilogueDefaultEEEEEvvEEEEvNT_6ParamsE)
        .other          _ZN7cutlass13device_kernelINS_4gemm6kernel13GemmUniversalIN4cute5tupleIJiiiiEEENS1_10collective13CollectiveMmaINS1_37MainloopSm90TmaGmmaWarpSpecializedFP8ILi28ENS5_IJNS4_1CILi4EEENSA_ILi1EEESC_EEENS1_32KernelTmaWarpSpecializedPingpongEEENS5_IJNSA_ILi64EEESG_SG_EEENS_12float_e5m2_tENS5_IJlSC_lEEESI_SJ_NS4_8TiledMMAINS4_8MMA_AtomIJNS4_4SM904GMMA30MMA_64x64x32_F32E5M2E5M2_SS_TNILNSN_7ScaleInE1ELSP_1EEEEEENS4_6LayoutINS5_IJSC_SC_SC_EEENS5_IJNSA_ILi0EEESU_SU_EEEEENS5_IJNS4_10UnderscoreESX_SX_EEEEENS4_13SM90_TMA_LOADENS4_14ComposedLayoutINS4_7SwizzleILi2ELi4ELi3EEENS4_18smem_ptr_flag_bitsILi8EEENSS_INS5_IJNSA_ILi8EEESG_EEENS5_IJSG_SC_EEEEEEEvNS4_8identityENS4_23SM90_TMA_LOAD_MULTICASTES1A_vS1B_EENS_8epilogue10collective6detail29Sm90TmaWarpSpecializedAdapterINS1F_15DefaultEpilogueISI_SJ_SJ_NS1E_6thread17LinearCombinationISI_Li1EffLNS1J_9ScaleType4KindE0ELNS_15FloatRoundStyleE2ESI_EENS1_15EpilogueDefaultEEEEEvvEEEEvNT_6ParamsE,@"STO_CUDA_ENTRY STV_DEFAULT"
_ZN7cutlass13device_kernelINS_4gemm6kernel13GemmUniversalIN4cute5tupleIJiiiiEEENS1_10collective13CollectiveMmaINS1_37MainloopSm90TmaGmmaWarpSpecializedFP8ILi28ENS5_IJNS4_1CILi4EEENSA_ILi1EEESC_EEENS1_32KernelTmaWarpSpecializedPingpongEEENS5_IJNSA_ILi64EEESG_SG_EEENS_12float_e5m2_tENS5_IJlSC_lEEESI_SJ_NS4_8TiledMMAINS4_8MMA_AtomIJNS4_4SM904GMMA30MMA_64x64x32_F32E5M2E5M2_SS_TNILNSN_7ScaleInE1ELSP_1EEEEEENS4_6LayoutINS5_IJSC_SC_SC_EEENS5_IJNSA_ILi0EEESU_SU_EEEEENS5_IJNS4_10UnderscoreESX_SX_EEEEENS4_13SM90_TMA_LOADENS4_14ComposedLayoutINS4_7SwizzleILi2ELi4ELi3EEENS4_18smem_ptr_flag_bitsILi8EEENSS_INS5_IJNSA_ILi8EEESG_EEENS5_IJSG_SC_EEEEEEEvNS4_8identityENS4_23SM90_TMA_LOAD_MULTICASTES1A_vS1B_EENS_8epilogue10collective6detail29Sm90TmaWarpSpecializedAdapterINS1F_15DefaultEpilogueISI_SJ_SJ_NS1E_6thread17LinearCombinationISI_Li1EffLNS1J_9ScaleType4KindE0ELNS_15FloatRoundStyleE2ESI_EENS1_15EpilogueDefaultEEEEEvvEEEEvNT_6ParamsE:
[----:B------:R-:W-:Y:S01]  /*0000*/  LDC R1, c[0x0][0x28] ;  /* 0x00000a00ff017b82 */ /* 0x000fe20000000800 */
[----:B------:R-:W0:Y:S01]  /*0010*/  S2R R11, SR_TID.X ;  /* 0x00000000000b7919 */ /* 0x000e220000002100 */
[----:B------:R-:W-:Y:S01]  /*0020*/  ELECT P0, URZ, PT ;  /* 0x00000000003f782f */ /* 0x000fe20003800000 */
[----:B------:R-:W-:Y:S01]  /*0030*/  BSSY B0, `(.L_x_0) ;  /* 0x000000f000007945 */ /* 0x000fe20003800000 */
[--C-:B0-----:R-:W-:Y:S02]  /*0040*/  SHF.R.U32.HI R0, RZ, 0x5, R11.reuse ;  /* 0x00000005ff007819 */ /* 0x101fe4000001160b */
[----:B------:R-:W-:-:S03]  /*0050*/  SHF.R.U32.HI R3, RZ, 0x7, R11 ;  /* 0x00000007ff037819 */ /* 0x000fc6000001160b */
[----:B------:R-:W0:Y:S04]  /*0060*/  SHFL.IDX PT, R2, R0, RZ, 0x1f ;  /* 0x00001fff00027589 */ /* 0x000e2800000e0000 */
[----:B------:R1:W2:Y:S01]  /*0070*/  SHFL.IDX PT, R5, R3, RZ, 0x1f ;  /* 0x00001fff03057589 */ /* 0x0002a200000e0000 */
[----:B0-----:R-:W-:-:S13]  /*0080*/  ISETP.NE.OR P0, PT, R2, RZ, !P0 ;  /* 0x000000ff0200720c */ /* 0x001fda0004705670 */
[----:B-12---:R-:W-:Y:S05]  /*0090*/  @P0 BRA `(.L_x_1) ;  /* 0x0000000000200947 */ /* 0x006fea0003800000 */
[----:B------:R-:W-:Y:S02]  /*00a0*/  ULDC.64 UR4, c[0x0][0x198] ;  /* 0x0000660000047ab9 */ /* 0x000fe40000000a00 */
[----:B------:R-:W-:Y:S02]  /*00b0*/  UIADD3 UR6, UP0, UR4, 0xf0, URZ ;  /* 0x000000f004067890 */ /* 0x000fe4000ff1e03f */
[----:B------:R-:W-:Y:S02]  /*00c0*/  UIADD3 UR4, UP1, UR4, 0x1f0, URZ ;  /* 0x000001f004047890 */ /* 0x000fe4000ff3e03f */
[----:B------:R-:W-:Y:S02]  /*00d0*/  UIADD3.X UR7, URZ, UR5, URZ, UP0, !UPT ;  /* 0x000000053f077290 */ /* 0x000fe400087fe43f */
[----:B------:R-:W-:-:S07]  /*00e0*/  UIADD3.X UR5, URZ, UR5, URZ, UP1, !UPT ;  /* 0x000000053f057290 */ /* 0x000fce0008ffe43f */
[----:B------:R0:W-:Y:S02]  /*00f0*/  UTMACCTL.PF [UR6] ;  /* 0x00000000060079b9 */ /* 0x0001e40008040000 */
[----:B------:R0:W-:Y:S02]  /*0100*/  UTMACCTL.PF [UR4] ;  /* 0x00000000040079b9 */ /* 0x0001e40008040000 */
[----:B0-----:R-:W-:Y:S01]  /*0110*/  NOP ;  /* 0x0000000000007918 */ /* 0x001fe20000000000 */
.L_x_1:
[----:B------:R-:W-:Y:S05]  /*0120*/  BSYNC B0 ;  /* 0x0000000000007941 */ /* 0x000fea0003800000 */
.L_x_0:
[----:B------:R-:W0:Y:S02]  /*0130*/  SHFL.IDX PT, R6, R0, RZ, 0x1f ;  /* 0x00001fff00067589 */ /* 0x000e2400000e0000 */
[----:B0-----:R-:W-:-:S13]  /*0140*/  ISETP.NE.AND P0, PT, R6, RZ, PT ;  /* 0x000000ff0600720c */ /* 0x001fda0003f05270 */
[----:B------:R-:W-:Y:S05]  /*0150*/  @P0 BRA `(.L_x_2) ;  /* 0x0000000400240947 */ /* 0x000fea0003800000 */
[----:B------:R-:W-:Y:S01]  /*0160*/  ELECT P0, URZ, PT ;  /* 0x00000000003f782f */ /* 0x000fe20003800000 */
[----:B------:R-:W-:-:S12]  /*0170*/  BSSY B0, `(.L_x_2) ;  /* 0x0000047000007945 */ /* 0x000fd80003800000 */
[----:B------:R-:W-:Y:S05]  /*0180*/  @!P0 BRA `(.L_x_3) ;  /* 0x0000000400148947 */ /* 0x000fea0003800000 */
[----:B------:R-:W0:Y:S01]  /*0190*/  S2UR UR8, SR_CgaCtaId ;  /* 0x00000000000879c3 */ /* 0x000e220000008800 */
[----:B------:R-:W-:Y:S01]  /*01a0*/  UMOV UR4, 0x400 ;  /* 0x0000040000047882 */ /* 0x000fe20000000000 */
[----:B------:R-:W-:Y:S01]  /*01b0*/  UMOV UR5, 0x1 ;  /* 0x0000000100057882 */ /* 0x000fe20000000000 */
[----:B------:R-:W-:Y:S02]  /*01c0*/  UMOV UR6, 0x4 ;  /* 0x0000000400067882 */ /* 0x000fe40000000000 */
[----:B------:R-:W-:-:S04]  /*01d0*/  UIADD3 UR6, -UR6, 0x100000, URZ ;  /* 0x0010000006067890 */ /* 0x000fc8000fffe13f */
[----:B------:R-:W-:Y:S02]  /*01e0*/  USHF.L.U32 UR7, UR6, 0xb, URZ ;  /* 0x0000000b06077899 */ /* 0x000fe4000800063f */
[----:B------:R-:W-:Y:S02]  /*01f0*/  USHF.L.U32 UR6, UR6, 0x1, URZ ;  /* 0x0000000106067899 */ /* 0x000fe4000800063f */
[----:B0-----:R-:W-:Y:S02]  /*0200*/  ULEA UR8, UR8, UR4, 0x18 ;  /* 0x0000000408087291 */ /* 0x001fe4000f8ec03f */
[----:B------:R-:W-:-:S04]  /*0210*/  UIADD3 UR4, -UR5, 0x100000, URZ ;  /* 0x0010000005047890 */ /* 0x000fc8000fffe13f */
[----:B------:R-:W-:Y:S02]  /*0220*/  USHF.L.U32 UR5, UR4, 0xb, URZ ;  /* 0x0000000b04057899 */ /* 0x000fe4000800063f */
[----:B------:R-:W-:Y:S01]  /*0230*/  USHF.L.U32 UR4, UR4, 0x1, URZ ;  /* 0x0000000104047899 */ /* 0x000fe2000800063f */
[----:B------:R-:W0:Y:S11]  /*0240*/  FENCE.VIEW.ASYNC.S ;  /* 0x00000000000073c6 */ /* 0x000e360000000000 */
[----:B0-----:R0:W1:Y:S01]  /*0250*/  SYNCS.EXCH.64 URZ, [UR8], UR4 ;  /* 0x00000004083f75b2 */ /* 0x0010620008000100 */
[----:B------:R0:W2:Y:S01]  /*0260*/  SYNCS.EXCH.64 URZ, [UR8+0xe0], UR6 ;  /* 0x0000e006083f75b2 */ /* 0x0000a20008000100 */
[----:B------:R0:W3:Y:S01]  /*0270*/  SYNCS.EXCH.64 URZ, [UR8+0x8], UR4 ;  /* 0x00000804083f75b2 */ /* 0x0000e20008000100 */
[----:B------:R0:W4:Y:S01]  /*0280*/  SYNCS.EXCH.64 URZ, [UR8+0xe8], UR6 ;  /* 0x0000e806083f75b2 */ /* 0x0001220008000100 */
[----:B------:R0:W0:Y:S01]  /*0290*/  SYNCS.EXCH.64 URZ, [UR8+0x10], UR4 ;  /* 0x00001004083f75b2 */ /* 0x0000220008000100 */
        /* <DEDUP_REMOVED lines=51> */
[----:B-1234-:R-:W-:Y:S01]  /*05d0*/  NOP ;  /* 0x0000000000007918 */ /* 0x01efe20000000000 */
.L_x_3:
[----:B0-----:R-:W-:Y:S05]  /*05e0*/  BSYNC B0 ;  /* 0x0000000000007941 */ /* 0x001fea0003800000 */
.L_x_2:
[----:B------:R-:W-:Y:S01]  /*05f0*/  SHF.R.S32.HI R4, RZ, 0x1f, R11 ;  /* 0x0000001fff047819 */ /* 0x000fe2000001140b */
[----:B------:R-:W0:Y:S01]  /*0600*/  SHFL.IDX PT, R7, R0, RZ, 0x1f ;  /* 0x00001fff00077589 */ /* 0x000e2200000e0000 */
[----:B------:R-:W1:Y:S01]  /*0610*/  S2UR UR12, SR_CTAID.X ;  /* 0x00000000000c79c3 */ /* 0x000e620000002500 */
[----:B------:R-:W-:Y:S02]  /*0620*/  ELECT P0, URZ, PT ;  /* 0x00000000003f782f */ /* 0x000fe40003800000 */
[----:B------:R-:W-:Y:S01]  /*0630*/  LEA.HI R4, R4, R11, RZ, 0x7 ;  /* 0x0000000b04047211 */ /* 0x000fe200078f38ff */
[----:B------:R-:W2:Y:S01]  /*0640*/  SHFL.IDX PT, R8, R0, RZ, 0x1f ;  /* 0x00001fff00087589 */ /* 0x000ea200000e0000 */
[----:B------:R-:W-:Y:S01]  /*0650*/  SHF.R.S32.HI R9, RZ, 0x1f, R6 ;  /* 0x0000001fff097819 */ /* 0x000fe20000011406 */
[----:B------:R-:W-:Y:S01]  /*0660*/  ULDC UR4, c[0x0][0x150] ;  /* 0x0000540000047ab9 */ /* 0x000fe20000000800 */
[----:B------:R-:W-:Y:S01]  /*0670*/  LOP3.LUT R4, R4, 0xffffff80, RZ, 0xc0, !PT ;  /* 0xffffff8004047812 */ /* 0x000fe200078ec0ff */
[----:B------:R-:W3:Y:S01]  /*0680*/  S2R R16, SR_CTAID.Y ;  /* 0x0000000000107919 */ /* 0x000ee20000002600 */
[----:B------:R-:W-:Y:S01]  /*0690*/  LEA.HI R9, R9, R6, RZ, 0x2 ;  /* 0x0000000609097211 */ /* 0x000fe200078f10ff */
[----:B------:R-:W4:Y:S01]  /*06a0*/  LDC R12, c[0x0][0x144] ;  /* 0x00005100ff0c7b82 */ /* 0x000f220000000800 */
[----:B------:R-:W-:Y:S01]  /*06b0*/  ELECT P1, URZ, PT ;  /* 0x00000000003f782f */ /* 0x000fe20003820000 */
[----:B------:R-:W-:Y:S01]  /*06c0*/  IMAD.IADD R10, R11, 0x1, -R4 ;  /* 0x000000010b0a7824 */ /* 0x000fe200078e0a04 */
[----:B------:R5:W4:Y:S01]  /*06d0*/  SHFL.IDX PT, R14, R3, RZ, 0x1f ;  /* 0x00001fff030e7589 */ /* 0x000b2200000e0000 */
[----:B------:R-:W-:Y:S01]  /*06e0*/  LOP3.LUT R9, R9, 0x3ffffffc, RZ, 0xc0, !PT ;  /* 0x3ffffffc09097812 */ /* 0x000fe200078ec0ff */
[----:B------:R-:W-:Y:S01]  /*06f0*/  ULDC UR5, c[0x0][0x154] ;  /* 0x0000550000057ab9 */ /* 0x000fe20000000800 */
[----:B------:R-:W-:Y:S01]  /*0700*/  UMOV UR11, 0x80 ;  /* 0x00000080000b7882 */ /* 0x000fe20000000000 */
[----:B------:R-:W-:Y:S01]  /*0710*/  SHF.R.S32.HI R19, RZ, 0x1f, R10 ;  /* 0x0000001fff137819 */ /* 0x000fe2000001140a */
[----:B------:R-:W3:Y:S01]  /*0720*/  LDC R13, c[0x0][0x140] ;  /* 0x00005000ff0d7b82 */ /* 0x000ee20000000800 */
[----:B------:R-:W-:Y:S01]  /*0730*/  IMAD.IADD R9, R6, 0x1, -R9 ;  /* 0x0000000106097824 */ /* 0x000fe200078e0a09 */
[----:B------:R-:W-:Y:S01]  /*0740*/  NOP ;  /* 0x0000000000007918 */ /* 0x000fe20000000000 */
[----:B------:R-:W-:Y:S01]  /*0750*/  LEA.HI R4, R19, R10, RZ, 0x3 ;  /* 0x0000000a13047211 */ /* 0x000fe200078f18ff */
[----:B------:R-:W-:Y:S01]  /*0760*/  NOP ;  /* 0x0000000000007918 */ /* 0x000fe20000000000 */
[----:B-----5:R-:W-:Y:S01]  /*0770*/  SHF.R.S32.HI R3, RZ, 0x1f, R2 ;  /* 0x0000001fff037819 */ /* 0x020fe20000011402 */
[----:B------:R-:W-:Y:S01]  /*0780*/  VIADD R40, R5, 0xffffffff ;  /* 0xffffffff05287836 */ /* 0x000fe20000000000 */
[----:B0-----:R-:W-:Y:S01]  /*0790*/  ISETP.NE.OR P0, PT, R7, RZ, !P0 ;  /* 0x000000ff0700720c */ /* 0x001fe20004705670 */
[----:B------:R-:W0:Y:S01]  /*07a0*/  LDC R25, c[0x0][0x148] ;  /* 0x00005200ff197b82 */ /* 0x000e220000000800 */
[----:B------:R-:W-:-:S02]  /*07b0*/  SHF.R.S32.HI R7, RZ, 0x3, R4 ;  /* 0x00000003ff077819 */ /* 0x000fc40000011404 */
[----:B-1----:R-:W-:Y:S02]  /*07c0*/  I2FP.F32.U32 R0, UR12 ;  /* 0x0000000c00007c45 */ /* 0x002fe40008201000 */
[----:B------:R-:W-:Y:S02]  /*07d0*/  SHF.R.S32.HI R4, RZ, 0x1f, R4 ;  /* 0x0000001fff047819 */ /* 0x000fe40000011404 */
[----:B------:R-:W-:Y:S01]  /*07e0*/  LEA.HI R3, R3, R2, RZ, 0x2 ;  /* 0x0000000203037211 */ /* 0x000fe200078f10ff */
[----:B------:R-:W-:Y:S01]  /*07f0*/  FMUL R0, R0, UR4 ;  /* 0x0000000400007c20 */ /* 0x000fe20008400000 */
[----:B------:R-:W-:Y:S01]  /*0800*/  LEA.HI R4, R4, R7, RZ, 0x2 ;  /* 0x0000000704047211 */ /* 0x000fe200078f10ff */
[----:B------:R-:W-:Y:S01]  /*0810*/  UMOV UR4, 0x20 ;  /* 0x0000002000047882 */ /* 0x000fe20000000000 */
[----:B--2---:R-:W-:Y:S01]  /*0820*/  ISETP.NE.OR P1, PT, R8, RZ, !P1 ;  /* 0x000000ff0800720c */ /* 0x004fe20004f25670 */
[----:B------:R-:W-:Y:S01]  /*0830*/  VOTEU.ALL UP2, P0 ;  /* 0x00000000003f7886 */ /* 0x000fe20000040000 */
[----:B------:R-:W-:Y:S01]  /*0840*/  LOP3.LUT R4, R4, 0xfffffffc, RZ, 0xc0, !PT ;  /* 0xfffffffc04047812 */ /* 0x000fe200078ec0ff */
[----:B------:R-:W1:Y:S01]  /*0850*/  F2I.U32.TRUNC.NTZ R0, R0 ;  /* 0x0000000000007305 */ /* 0x000e62000020f000 */
[----:B------:R-:W-:Y:S01]  /*0860*/  LOP3.LUT R3, R3, 0xfffffffc, RZ, 0xc0, !PT ;  /* 0xfffffffc03037812 */ /* 0x000fe200078ec0ff */
[----:B------:R-:W-:Y:S01]  /*0870*/  VOTEU.ALL UP0, P0 ;  /* 0x00000000003f7886 */ /* 0x000fe20000000000 */
[----:B------:R-:W2:Y:S01]  /*0880*/  @!UP2 S2UR UR7, SR_CgaCtaId ;  /* 0x000000000007a9c3 */ /* 0x000ea20000008800 */
[----:B------:R-:W-:Y:S01]  /*0890*/  IMAD.IADD R4, R7, 0x1, -R4 ;  /* 0x0000000107047824 */ /* 0x000fe200078e0a04 */
[----:B------:R-:W-:Y:S01]  /*08a0*/  @!UP2 UMOV UR6, 0x400 ;  /* 0x000004000006a882 */ /* 0x000fe20000000000 */
[----:B------:R-:W-:Y:S01]  /*08b0*/  IMAD.IADD R18, R2, 0x1, -R3 ;  /* 0x0000000102127824 */ /* 0x000fe200078e0a03 */
[----:B---3--:R-:W-:Y:S01]  /*08c0*/  ISETP.EQ.U32.AND P2, PT, R13, 0x1, PT ;  /* 0x000000010d00780c */ /* 0x008fe20003f42070 */
[----:B------:R-:W-:Y:S01]  /*08d0*/  IMAD R4, R9, 0x4, R4 ;  /* 0x0000000409047824 */ /* 0x000fe200078e0204 */
[----:B------:R-:W-:Y:S01]  /*08e0*/  VOTEU.ALL UP1, P0 ;  /* 0x00000000003f7886 */ /* 0x000fe20000020000 */
[----:B------:R-:W-:Y:S01]  /*08f0*/  VOTEU.ALL UP3, P1 ;  /* 0x00000000003f7886 */ /* 0x000fe20000860000 */
[----:B------:R-:W-:Y:S01]  /*0900*/  VOTEU.ALL UP4, P1 ;  /* 0x00000000003f7886 */ /* 0x000fe20000880000 */
[----:B------:R-:W-:Y:S01]  /*0910*/  VOTEU.ALL UP5, P1 ;  /* 0x00000000003f7886 */ /* 0x000fe200008a0000 */
[----:B------:R-:W-:Y:S01]  /*0920*/  SHF.R.S32.HI R3, RZ, 0x1f, R4 ;  /* 0x0000001fff037819 */ /* 0x000fe20000011404 */
[----:B------:R-:W-:Y:S01]  /*0930*/  IMAD.MOV.U32 R13, RZ, RZ, 0x1 ;  /* 0x00000001ff0d7424 */ /* 0x000fe200078e00ff */
[----:B------:R-:W3:Y:S01]  /*0940*/  @!UP3 S2UR UR10, SR_CgaCtaId ;  /* 0x00000000000ab9c3 */ /* 0x000ee20000008800 */
[----:B-1----:R-:W-:Y:S01]  /*0950*/  IMAD.MOV R7, RZ, RZ, -R0 ;  /* 0x000000ffff077224 */ /* 0x002fe200078e0a00 */
[----:B------:R-:W-:Y:S01]  /*0960*/  LEA.HI R3, R3, R4, RZ, 0x2 ;  /* 0x0000000403037211 */ /* 0x000fe200078f10ff */
[----:B------:R-:W-:Y:S01]  /*0970*/  @!UP3 UMOV UR9, 0x400 ;  /* 0x000004000009b882 */ /* 0x000fe20000000000 */
[----:B------:R-:W-:Y:S01]  /*0980*/  I2FP.F32.U32 R0, R16 ;  /* 0x0000001000007245 */ /* 0x000fe20000201000 */
[----:B----4-:R-:W-:Y:S01]  /*0990*/  IMAD R24, R12, R7, UR12 ;  /* 0x0000000c0c187e24 */ /* 0x010fe2000f8e0207 */
[----:B------:R-:W-:Y:S01]  /*09a0*/  LOP3.LUT R7, R3, 0xfffffffc, RZ, 0xc0, !PT ;  /* 0xfffffffc03077812 */ /* 0x000fe200078ec0ff */
[----:B------:R-:W-:Y:S01]  /*09b0*/  IMAD.SHL.U32 R3, R4, 0x4, RZ ;  /* 0x0000000404037824 */ /* 0x000fe200078e00ff */
[----:B------:R-:W-:Y:S01]  /*09c0*/  LOP3.LUT P0, RZ, R10, 0x7, RZ, 0xc0, !PT ;  /* 0x000000070aff7812 */ /* 0x000fe2000780c0ff */
[----:B------:R-:W-:Y:S01]  /*09d0*/  FMUL R0, R0, UR5 ;  /* 0x0000000500007c20 */ /* 0x000fe20008400000 */
[----:B------:R-:W-:-:S04]  /*09e0*/  @!UP2 UIADD3 UR4, -UR4, 0x100000, URZ ;  /* 0x001000000404a890 */ /* 0x000fc8000fffe13f */
[----:B------:R-:W-:Y:S02]  /*09f0*/  @!UP2 USHF.L.U32 UR5, UR4, 0xb, URZ ;  /* 0x0000000b0405a899 */ /* 0x000fe4000800063f */
[----:B------:R-:W-:Y:S01]  /*0a00*/  @!UP2 USHF.L.U32 UR4, UR4, 0x1, URZ ;  /* 0x000000010404a899 */ /* 0x000fe2000800063f */
[C---:B------:R-:W-:Y:S01]  /*0a10*/  IMAD.IADD R7, R4.reuse, 0x1, -R7 ;  /* 0x0000000104077824 */ /* 0x040fe200078e0a07 */
[----:B------:R-:W-:Y:S01]  /*0a20*/  LOP3.LUT R12, R4, 0xc, R3, 0x78, !PT ;  /* 0x0000000c040c7812 */ /* 0x000fe200078e7803 */
[----:B--2---:R-:W-:Y:S01]  /*0a30*/  @!UP2 ULEA UR8, UR7, UR6, 0x18 ;  /* 0x000000060708a291 */ /* 0x004fe2000f8ec03f */
[----:B------:R-:W-:Y:S01]  /*0a40*/  ISETP.GE.U32.AND P6, PT, R40, 0x2, PT ;  /* 0x000000022800780c */ /* 0x000fe20003fc6070 */
[----:B------:R-:W1:Y:S01]  /*0a50*/  F2I.U32.TRUNC.NTZ R0, R0 ;  /* 0x0000000000007305 */ /* 0x000e62000020f000 */
[----:B------:R-:W-:Y:S01]  /*0a60*/  ISETP.NE.AND P4, PT, R7, R24, PT ;  /* 0x000000180700720c */ /* 0x000fe20003f85270 */
[----:B------:R-:W-:-:S04]  /*0a70*/  @!UP3 UIADD3 UR6, -UR11, 0x100000, URZ ;  /* 0x001000000b06b890 */ /* 0x000fc8000fffe13f */
[----:B------:R-:W-:Y:S02]  /*0a80*/  @!UP3 USHF.L.U32 UR7, UR6, 0xb, URZ ;  /* 0x0000000b0607b899 */ /* 0x000fe4000800063f */
[----:B------:R-:W-:Y:S01]  /*0a90*/  @!UP3 USHF.L.U32 UR6, UR6, 0x1, URZ ;  /* 0x000000010606b899 */ /* 0x000fe2000800063f */
[----:B------:R-:W-:Y:S01]  /*0aa0*/  ISETP.LT.U32.AND P0, PT, R12, 0x4, !P0 ;  /* 0x000000040c00780c */ /* 0x000fe20004701070 */
[----:B------:R-:W-:Y:S01]  /*0ab0*/  VOTEU.ALL UP2, P1 ;  /* 0x00000000003f7886 */ /* 0x000fe20000840000 */
[----:B------:R-:W-:Y:S02]  /*0ac0*/  R2UR UR15, R14 ;  /* 0x000000000e0f72ca */ /* 0x000fe400000e0000 */
[----:B------:R-:W-:Y:S01]  /*0ad0*/  ISETP.NE.AND P3, PT, R5, RZ, PT ;  /* 0x000000ff0500720c */ /* 0x000fe20003f65270 */
[----:B---3--:R-:W-:Y:S01]  /*0ae0*/  @!UP3 ULEA UR9, UR10, UR9, 0x18 ;  /* 0x000000090a09b291 */ /* 0x008fe2000f8ec03f */
[----:B------:R-:W2:Y:S02]  /*0af0*/  FENCE.VIEW.ASYNC.S ;  /* 0x00000000000073c6 */ /* 0x000ea40000000000 */
[----:B--2---:R2:W3:Y:S01]  /*0b00*/  @!UP0 SYNCS.EXCH.64 URZ, [UR8+0x1f0], UR4 ;  /* 0x0001f004083f85b2 */ /* 0x0044e20008000100 */
[----:B------:R-:W-:Y:S01]  /*0b10*/  VOTEU.ALL UP3, P1 ;  /* 0x00000000003f7886 */ /* 0x000fe20000860000 */
[----:B------:R-:W-:-:S02]  /*0b20*/  ISETP.NE.AND P1, PT, R18, 0x3, PT ;  /* 0x000000031200780c */ /* 0x000fc40003f25270 */
[----:B------:R-:W-:Y:S01]  /*0b30*/  @P4 SHF.R.S32.HI R3, RZ, 0x1f, R12 ;  /* 0x0000001fff034819 */ /* 0x000fe2000001140c */
[----:B-1----:R-:W-:Y:S01]  /*0b40*/  IMAD.MOV R26, RZ, RZ, -R0 ;  /* 0x000000ffff1a7224 */ /* 0x002fe200078e0a00 */
[----:B------:R-:W-:Y:S02]  /*0b50*/  ISETP.EQ.OR P1, PT, R18, RZ, !P1 ;  /* 0x000000ff1200720c */ /* 0x000fe40004f22670 */
[----:B------:R-:W-:Y:S01]  /*0b60*/  @P4 LEA.HI R3, R3, R12, RZ, 0x2 ;  /* 0x0000000c03034211 */ /* 0x000fe200078f10ff */
[----:B0-----:R-:W-:Y:S01]  /*0b70*/  IMAD R0, R25, R26, R16 ;  /* 0x0000001a19007224 */ /* 0x001fe200078e0210 */
[----:B------:R-:W-:Y:S02]  /*0b80*/  ISETP.EQ.AND P1, PT, R5, RZ, P1 ;  /* 0x000000ff0500720c */ /* 0x000fe40000f22270 */
[----:B------:R-:W-:Y:S02]  /*0b90*/  @P4 SHF.R.S32.HI R3, RZ, 0x2, R3 ;  /* 0x00000002ff034819 */ /* 0x000fe40000011403 */
[----:B------:R-:W-:Y:S01]  /*0ba0*/  SEL R7, RZ, 0x1, !P1 ;  /* 0x00000001ff077807 */ /* 0x000fe20004800000 */
[----:B------:R2:W0:Y:S01]  /*0bb0*/  @!UP1 SYNCS.EXCH.64 URZ, [UR8+0x1f8], UR4 ;  /* 0x0001f804083f95b2 */ /* 0x0004220008000100 */
[----:B------:R-:W-:Y:S01]  /*0bc0*/  @P4 ISETP.NE.AND P5, PT, R3, R0, PT ;  /* 0x000000000300420c */ /* 0x000fe20003fa5270 */
[----:B------:R-:W-:Y:S01]  /*0bd0*/  NOP ;  /* 0x0000000000007918 */ /* 0x000fe20000000000 */
[----:B------:R-:W-:-:S02]  /*0be0*/  SEL R0, RZ, 0x1, !P0 ;  /* 0x00000001ff007807 */ /* 0x000fc40004000000 */
[----:B------:R-:W-:Y:S02]  /*0bf0*/  @P4 SEL R13, RZ, 0x1, P5 ;  /* 0x00000001ff0d4807 */ /* 0x000fe40002800000 */
[----:B------:R-:W-:Y:S02]  /*0c00*/  SEL R7, R7, 0x2, P6 ;  /* 0x0000000207077807 */ /* 0x000fe40003000000 */
[----:B------:R-:W-:Y:S01]  /*0c10*/  LOP3.LUT R13, R13, R0, RZ, 0xc0, !PT ;  /* 0x000000000d0d7212 */ /* 0x000fe200078ec0ff */
[----:B------:R2:W1:Y:S01]  /*0c20*/  @!UP2 SYNCS.EXCH.64 URZ, [UR9+0x1d0], UR6 ;  /* 0x0001d006093fa5b2 */ /* 0x0004620008000100 */
[----:B------:R2:W4:Y:S01]  /*0c30*/  @!UP3 SYNCS.EXCH.64 URZ, [UR9+0x1d8], UR6 ;  /* 0x0001d806093fb5b2 */ /* 0x0005220008000100 */
[----:B------:R2:W0:Y:S01]  /*0c40*/  @!UP4 SYNCS.EXCH.64 URZ, [UR9+0x1e0], UR6 ;  /* 0x0001e006093fc5b2 */ /* 0x0004220008000100 */
[----:B------:R2:W0:Y:S01]  /*0c50*/  @!UP5 SYNCS.EXCH.64 URZ, [UR9+0x1e8], UR6 ;  /* 0x0001e806093fd5b2 */ /* 0x0004220008000100 */
[----:B------:R-:W-:Y:S01]  /*0c60*/  NOP ;  /* 0x0000000000007918 */ /* 0x000fe20000000000 */
[----:B--23--:R-:W-:Y:S05]  /*0c70*/  @!P2 BRA `(.L_x_4) ;  /* 0x000000000008a947 */ /* 0x00cfea0003800000 */
[----:B01--4-:R-:W-:Y:S01]  /*0c80*/  UCGABAR_ARV ;  /* 0x00000000000079c7 */ /* 0x013fe20008000000 */
[----:B------:R-:W-:Y:S05]  /*0c90*/  BRA `(.L_x_5) ;  /* 0x0000000000047947 */ /* 0x000fea0003800000 */
.L_x_4:
[----:B01--4-:R-:W-:Y:S01]  /*0ca0*/  NOP ;  /* 0x0000000000007918 */ /* 0x013fe20000000000 */
.L_x_5:
[----:B------:R-:W-:Y:S01]  /*0cb0*/  ULDC.64 UR4, c[0x0][0x598] ;  /* 0x0001660000047ab9 */ /* 0x000fe20000000a00 */
[----:B------:R-:W-:Y:S01]  /*0cc0*/  ULDC.64 UR20, c[0x0][0x208] ;  /* 0x0000820000147ab9 */ /* 0x000fe20000000a00 */
[----:B------:R-:W-:-:S04]  /*0cd0*/  ISETP.NE.U32.AND P0, PT, RZ, UR4, PT ;  /* 0x00000004ff007c0c */ /* 0x000fc8000bf05070 */
[----:B------:R-:W-:-:S13]  /*0ce0*/  ISETP.NE.AND.EX P0, PT, RZ, UR5, PT, P0 ;  /* 0x00000005ff007c0c */ /* 0x000fda000bf05300 */
[----:B------:R-:W-:Y:S05]  /*0cf0*/  @!P0 BRA `(.L_x_6) ;  /* 0x00000000001c8947 */ /* 0x000fea0003800000 */
[----:B------:R-:W0:Y:S02]  /*0d00*/  LDC.64 R2, c[0x0][0x598] ;  /* 0x00016600ff027b82 */ /* 0x000e240000000a00 */
[----:B0-----:R-:W2:Y:S02]  /*0d10*/  LDG.E.64 R2, desc[UR20][R2.64] ;  /* 0x0000001402027981 */ /* 0x001ea4000c1e1b00 */
[----:B--2---:R-:W-:-:S04]  /*0d20*/  ISETP.NE.U32.AND P0, PT, R2, RZ, PT ;  /* 0x000000ff0200720c */ /* 0x004fc80003f05070 */
[----:B------:R-:W-:-:S13]  /*0d30*/  ISETP.NE.AND.EX P0, PT, R3, RZ, PT, P0 ;  /* 0x000000ff0300720c */ /* 0x000fda0003f05300 */
[----:B------:R-:W-:Y:S05]  /*0d40*/  @!P0 BRA `(.L_x_6) ;  /* 0x0000000000088947 */ /* 0x000fea0003800000 */
[----:B------:R0:W5:Y:S01]  /*0d50*/  LD.E R14, desc[UR20][R2.64] ;  /* 0x00000014020e7980 */ /* 0x000162000c101900 */
[----:B------:R-:W-:Y:S05]  /*0d60*/  BRA `(.L_x_7) ;  /* 0x0000000000207947 */ /* 0x000fea0003800000 */
.L_x_6:
[----:B------:R-:W-:Y:S02]  /*0d70*/  ULDC.64 UR4, c[0x0][0x588] ;  /* 0x0001620000047ab9 */ /* 0x000fe40000000a00 */
[----:B------:R-:W-:-:S04]  /*0d80*/  ISETP.NE.U32.AND P0, PT, RZ, UR4, PT ;  /* 0x00000004ff007c0c */ /* 0x000fc8000bf05070 */
[----:B------:R-:W-:-:S13]  /*0d90*/  ISETP.NE.AND.EX P0, PT, RZ, UR5, PT, P0 ;  /* 0x00000005ff007c0c */ /* 0x000fda000bf05300 */
[----:B------:R-:W-:Y:S05]  /*0da0*/  @!P0 BRA `(.L_x_8) ;  /* 0x00000000000c8947 */ /* 0x000fea0003800000 */
[----:B------:R-:W0:Y:S02]  /*0db0*/  LDC.64 R14, c[0x0][0x588] ;  /* 0x00016200ff0e7b82 */ /* 0x000e240000000a00 */
[----:B0-----:R1:W5:Y:S01]  /*0dc0*/  LDG.E R14, desc[UR20][R14.64] ;  /* 0x000000140e0e7981 */ /* 0x001362000c1e1900 */
[----:B------:R-:W-:Y:S05]  /*0dd0*/  BRA `(.L_x_7) ;  /* 0x0000000000047947 */ /* 0x000fea0003800000 */
.L_x_8:
[----:B------:R-:W2:Y:S02]  /*0de0*/  LDC R14, c[0x0][0x580] ;  /* 0x00016000ff0e7b82 */ /* 0x000ea40000000800 */
.L_x_7:
[----:B------:R-:W-:Y:S02]  /*0df0*/  ULDC.64 UR4, c[0x0][0x5a0] ;  /* 0x0001680000047ab9 */ /* 0x000fe40000000a00 */
[----:B------:R-:W-:-:S04]  /*0e00*/  ISETP.NE.U32.AND P0, PT, RZ, UR4, PT ;  /* 0x00000004ff007c0c */ /* 0x000fc8000bf05070 */
[----:B------:R-:W-:-:S13]  /*0e10*/  ISETP.NE.AND.EX P0, PT, RZ, UR5, PT, P0 ;  /* 0x00000005ff007c0c */ /* 0x000fda000bf05300 */
[----:B------:R-:W-:Y:S05]  /*0e20*/  @!P0 BRA `(.L_x_9) ;  /* 0x00000000001c8947 */ /* 0x000fea0003800000 */
[----:B0-----:R-:W0:Y:S02]  /*0e30*/  LDC.64 R2, c[0x0][0x5a0] ;  /* 0x00016800ff027b82 */ /* 0x001e240000000a00 */
[----:B0-----:R-:W3:Y:S02]  /*0e40*/  LDG.E.64 R2, desc[UR20][R2.64] ;  /* 0x0000001402027981 */ /* 0x001ee4000c1e1b00 */
[----:B---3--:R-:W-:-:S04]  /*0e50*/  ISETP.NE.U32.AND P0, PT, R2, RZ, PT ;  /* 0x000000ff0200720c */ /* 0x008fc80003f05070 */
[----:B------:R-:W-:-:S13]  /*0e60*/  ISETP.NE.AND.EX P0, PT, R3, RZ, PT, P0 ;  /* 0x000000ff0300720c */ /* 0x000fda0003f05300 */
[----:B------:R-:W-:Y:S05]  /*0e70*/  @!P0 BRA `(.L_x_9) ;  /* 0x0000000000088947 */ /* 0x000fea0003800000 */
[----:B-1----:R0:W5:Y:S01]  /*0e80*/  LD.E R15, desc[UR20][R2.64] ;  /* 0x00000014020f7980 */ /* 0x002162000c101900 */
[----:B------:R-:W-:Y:S05]  /*0e90*/  BRA `(.L_x_10) ;  /* 0x0000000000207947 */ /* 0x000fea0003800000 */
.L_x_9:
[----:B------:R-:W-:Y:S02]  /*0ea0*/  ULDC.64 UR4, c[0x0][0x590] ;  /* 0x0001640000047ab9 */ /* 0x000fe40000000a00 */
[----:B------:R-:W-:-:S04]  /*0eb0*/  ISETP.NE.U32.AND P0, PT, RZ, UR4, PT ;  /* 0x00000004ff007c0c */ /* 0x000fc8000bf05070 */
[----:B------:R-:W-:-:S13]  /*0ec0*/  ISETP.NE.AND.EX P0, PT, RZ, UR5, PT, P0 ;  /* 0x00000005ff007c0c */ /* 0x000fda000bf05300 */
[----:B------:R-:W-:Y:S05]  /*0ed0*/  @!P0 BRA `(.L_x_11) ;  /* 0x00000000000c8947 */ /* 0x000fea0003800000 */
[----:B0-----:R-:W1:Y:S02]  /*0ee0*/  LDC.64 R2, c[0x0][0x590] ;  /* 0x00016400ff027b82 */ /* 0x001e640000000a00 */
[----:B-1----:R1:W5:Y:S01]  /*0ef0*/  LDG.E R15, desc[UR20][R2.64] ;  /* 0x00000014020f7981 */ /* 0x002362000c1e1900 */
[----:B------:R-:W-:Y:S05]  /*0f00*/  BRA `(.L_x_10) ;  /* 0x0000000000047947 */ /* 0x000fea0003800000 */
.L_x_11:
[----:B-1----:R-:W3:Y:S02]  /*0f10*/  LDC R15, c[0x0][0x584] ;  /* 0x00016100ff0f7b82 */ /* 0x002ee40000000800 */
.L_x_10:
[----:B------:R-:W4:Y:S01]  /*0f20*/  LDC R0, c[0x0][0x65c] ;  /* 0x00019700ff007b82 */ /* 0x000f220000000800 */
[----:B------:R-:W-:Y:S01]  /*0f30*/  ULDC UR8, c[0x0][0x28c] ;  /* 0x0000a30000087ab9 */ /* 0x000fe20000000800 */
[----:B------:R-:W-:Y:S01]  /*0f40*/  ISETP.NE.AND P0, PT, R5, 0x2, PT ;  /* 0x000000020500780c */ /* 0x000fe20003f05270 */
[----:B------:R-:W-:Y:S01]  /*0f50*/  UIADD3 UR8, UR8, 0x3f, URZ ;  /* 0x0000003f08087890 */ /* 0x000fe2000fffe03f */
[----:B------:R-:W-:Y:S01]  /*0f60*/  IMAD.U32 R4, RZ, RZ, UR12 ;  /* 0x0000000cff047e24 */ /* 0x000fe2000f8e00ff */
[----:B------:R-:W-:Y:S01]  /*0f70*/  UMOV UR5, URZ ;  /* 0x0000003f00057c82 */ /* 0x000fe20008000000 */
[----:B------:R-:W-:Y:S01]  /*0f80*/  UMOV UR4, URZ ;  /* 0x0000003f00047c82 */ /* 0x000fe20008000000 */
[----:B------:R-:W-:-:S04]  /*0f90*/  USHF.R.S32.HI UR9, URZ, 0x1f, UR8 ;  /* 0x0000001f3f097899 */ /* 0x000fc80008011408 */
[----:B------:R-:W-:-:S04]  /*0fa0*/  ULEA.HI UR9, UR9, UR8, URZ, 0x6 ;  /* 0x0000000809097291 */ /* 0x000fc8000f8f303f */
[----:B------:R-:W-:Y:S01]  /*0fb0*/  USHF.R.S32.HI UR13, URZ, 0x6, UR9 ;  /* 0x000000063f0d7899 */ /* 0x000fe20008011409 */
[----:B----4-:R-:W-:-:S13]  /*0fc0*/  ISETP.NE.AND P4, PT, R0, 0x1, PT ;  /* 0x000000010000780c */ /* 0x010fda0003f85270 */
[----:B01----:R-:W0:Y:S01]  /*0fd0*/  @P4 LDC R3, c[0x0][0x10] ;  /* 0x00000400ff034b82 */ /* 0x003e220000000800 */
[----:B------:R-:W-:Y:S02]  /*0fe0*/  @P4 IMAD.MOV.U32 R17, RZ, RZ, RZ ;  /* 0x000000ffff114224 */ /* 0x000fe400078e00ff */
[----:B------:R-:W-:-:S05]  /*0ff0*/  @P4 IMAD.MOV.U32 R5, RZ, RZ, RZ ;  /* 0x000000ffff054224 */ /* 0x000fca00078e00ff */
[----:B------:R-:W1:Y:S01]  /*1000*/  @!P4 LDC R9, c[0x0][0xc] ;  /* 0x00000300ff09cb82 */ /* 0x000e620000000800 */
[----:B------:R-:W-:Y:S01]  /*1010*/  ULDC UR6, c[0x0][0xc] ;  /* 0x0000030000067ab9 */ /* 0x000fe20000000800 */
[----:B------:R-:W-:Y:S02]  /*1020*/  ULDC UR7, c[0x0][0x10] ;  /* 0x0000040000077ab9 */ /* 0x000fe40000000800 */
[----:B------:R-:W-:-:S04]  /*1030*/  UIMAD.WIDE.U32 UR6, UR6, UR7, URZ ;  /* 0x00000007060672a5 */ /* 0x000fc8000f8e003f */
[----:B------:R-:W4:Y:S01]  /*1040*/  LDC R8, c[0x0][0x14] ;  /* 0x00000500ff087b82 */ /* 0x000f220000000800 */
[----:B0-----:R-:W-:-:S04]  /*1050*/  @P4 IMAD.WIDE.U32 R2, R3, UR12, R16 ;  /* 0x0000000c03024c25 */ /* 0x001fc8000f8e0010 */
[----:B------:R-:W-:Y:S02]  /*1060*/  @P4 IMAD.IADD R3, R3, 0x1, R5 ;  /* 0x0000000103034824 */ /* 0x000fe400078e0205 */
[----:B------:R-:W-:Y:S02]  /*1070*/  IMAD.MOV.U32 R5, RZ, RZ, RZ ;  /* 0x000000ffff057224 */ /* 0x000fe400078e00ff */
[----:B-1----:R-:W-:-:S04]  /*1080*/  @!P4 IMAD.WIDE.U32 R4, R16, R9, R4 ;  /* 0x000000091004c225 */ /* 0x002fc800078e0004 */
[----:B------:R-:W-:Y:S02]  /*1090*/  @!P4 IMAD.MOV.U32 R2, RZ, RZ, R4 ;  /* 0x000000ffff02c224 */ /* 0x000fe400078e0004 */
[C---:B----4-:R-:W-:Y:S02]  /*10a0*/  IMAD R21, R8.reuse, UR7, RZ ;  /* 0x0000000708157c24 */ /* 0x050fe4000f8e02ff */
[----:B------:R-:W-:Y:S01]  /*10b0*/  IMAD.WIDE.U32 R8, R8, UR6, RZ ;  /* 0x0000000608087c25 */ /* 0x000fe2000f8e00ff */
[----:B------:R-:W-:-:S03]  /*10c0*/  ULDC.64 UR6, c[0x0][0x650] ;  /* 0x0001940000067ab9 */ /* 0x000fc60000000a00 */
[----:B------:R-:W-:Y:S02]  /*10d0*/  @!P4 IMAD.MOV.U32 R3, RZ, RZ, R5 ;  /* 0x000000ffff03c224 */ /* 0x000fe400078e0005 */
[----:B------:R-:W-:Y:S01]  /*10e0*/  IMAD.IADD R0, R9, 0x1, R21 ;  /* 0x0000000109007824 */ /* 0x000fe200078e0215 */
[----:B------:R-:W-:Y:S06]  /*10f0*/  @P0 BRA `(.L_x_12) ;  /* 0x0000000000200947 */ /* 0x000fec0003800000 */
[----:B------:R-:W-:Y:S01]  /*1100*/  USHF.R.U32.HI UR4, URZ, 0x2, UR13 ;  /* 0x000000023f047899 */ /* 0x000fe2000801160d */
[----:B------:R-:W-:Y:S01]  /*1110*/  IADD3 R2, P0, R2, R8, RZ ;  /* 0x0000000802027210 */ /* 0x000fe20007f1e0ff */
[----:B------:R-:W-:Y:S02]  /*1120*/  UISETP.GE.U32.AND UP0, UPT, UR13, 0x1c, UPT ;  /* 0x0000001c0d00788c */ /* 0x000fe4000bf06070 */
[----:B------:R-:W-:Y:S02]  /*1130*/  UIMAD.WIDE.U32 UR4, UR4, 0x24924925, URZ ;  /* 0x24924925040478a5 */ /* 0x000fe4000f8e003f */
[----:B------:R-:W-:-:S05]  /*1140*/  IMAD.X R3, R0, 0x1, R3, P0 ;  /* 0x0000000100037824 */ /* 0x000fca00000e0603 */
[----:B------:R-:W-:Y:S02]  /*1150*/  UMOV UR4, URZ ;  /* 0x0000003f00047c82 */ /* 0x000fe40008000000 */
[----:B------:R-:W-:Y:S02]  /*1160*/  @UP0 ULOP3.LUT UR4, UR5, 0x1, URZ, 0xc0, !UPT ;  /* 0x0000000105040892 */ /* 0x000fe4000f8ec03f */
[----:B------:R-:W-:-:S12]  /*1170*/  UIMAD UR5, UR5, -0x1c, UR13 ;  /* 0xffffffe4050578a4 */ /* 0x000fd8000f8e020d */
.L_x_12:
[----:B------:R-:W-:Y:S01]  /*1180*/  ISETP.GE.U32.AND P0, PT, R2, UR6, PT ;  /* 0x0000000602007c0c */ /* 0x000fe2000bf06070 */
[----:B------:R-:W-:Y:S01]  /*1190*/  IMAD.MOV.U32 R6, RZ, RZ, -0x1 ;  /* 0xffffffffff067424 */ /* 0x000fe200078e00ff */
[----:B------:R-:W-:Y:S01]  /*11a0*/  PRMT R20, RZ, 0x7610, R20 ;  /* 0x00007610ff147816 */ /* 0x000fe20000000014 */
[----:B------:R-:W-:Y:S01]  /*11b0*/  IMAD.MOV.U32 R4, RZ, RZ, -0x1 ;  /* 0xffffffffff047424 */ /* 0x000fe200078e00ff */
[----:B------:R-:W-:Y:S01]  /*11c0*/  ISETP.GE.U32.AND.EX P0, PT, R3, UR7, PT, P0 ;  /* 0x0000000703007c0c */ /* 0x000fe2000bf06100 */
[----:B------:R-:W-:-:S12]  /*11d0*/  IMAD.MOV.U32 R5, RZ, RZ, -0x1 ;  /* 0xffffffffff057424 */ /* 0x000fd800078e00ff */
[----:B------:R-:W-:Y:S05]  /*11e0*/  @P0 BRA `(.L_x_13) ;  /* 0x0000000400240947 */ /* 0x000fea0003800000 */
[----:B------:R-:W0:Y:S01]  /*11f0*/  LDC.64 R28, c[0x0][0x628] ;  /* 0x00018a00ff1c7b82 */ /* 0x000e220000000a00 */
[----:B------:R-:W-:Y:S02]  /*1200*/  IMAD.MOV.U32 R4, RZ, RZ, R2 ;  /* 0x000000ffff047224 */ /* 0x000fe400078e0002 */
[----:B------:R-:W-:-:S05]  /*1210*/  IMAD.MOV.U32 R5, RZ, RZ, R3 ;  /* 0x000000ffff057224 */ /* 0x000fca00078e0003 */
[----:B------:R-:W1:Y:S08]  /*1220*/  LDC R6, c[0x0][0x630] ;  /* 0x00018c00ff067b82 */ /* 0x000e700000000800 */
[----:B------:R-:W4:Y:S01]  /*1230*/  LDC.64 R30, c[0x0][0x620] ;  /* 0x00018800ff1e7b82 */ /* 0x000f220000000a00 */
[----:B0-----:R-:W-:-:S04]  /*1240*/  ISETP.NE.U32.AND P0, PT, R28, RZ, PT ;  /* 0x000000ff1c00720c */ /* 0x001fc80003f05070 */
[----:B------:R-:W-:-:S13]  /*1250*/  ISETP.NE.AND.EX P0, PT, R29, RZ, PT, P0 ;  /* 0x000000ff1d00720c */ /* 0x000fda0003f05300 */
[----:B-1--4-:R-:W-:Y:S05]  /*1260*/  @!P0 BRA `(.L_x_14) ;  /* 0x0000000000288947 */ /* 0x012fea0003800000 */
[----:B------:R-:W0:Y:S02]  /*1270*/  LDC R23, c[0x0][0x634] ;  /* 0x00018d00ff177b82 */ /* 0x000e240000000800 */
[----:B0-----:R-:W-:-:S05]  /*1280*/  IADD3 R23, P0, R2, R23, RZ ;  /* 0x0000001702177210 */ /* 0x001fca0007f1e0ff */
[----:B------:R-:W-:-:S04]  /*1290*/  IMAD.X R27, RZ, RZ, R3, P0 ;  /* 0x000000ffff1b7224 */ /* 0x000fc800000e0603 */
[----:B------:R-:W-:-:S04]  /*12a0*/  IMAD.WIDE.U32 R4, R27, R28, RZ ;  /* 0x0000001c1b047225 */ /* 0x000fc800078e00ff */
[----:B------:R-:W-:-:S04]  /*12b0*/  IMAD.WIDE.U32 R20, P0, R23, R29, R4 ;  /* 0x0000001d17147225 */ /* 0x000fc80007800004 */
[----:B------:R-:W-:-:S04]  /*12c0*/  IMAD.WIDE.U32 R4, R23, R28, RZ ;  /* 0x0000001c17047225 */ /* 0x000fc800078e00ff */
[----:B------:R-:W-:Y:S01]  /*12d0*/  IMAD.X R23, RZ, RZ, RZ, P0 ;  /* 0x000000ffff177224 */ /* 0x000fe200000e06ff */
[----:B------:R-:W-:Y:S01]  /*12e0*/  IADD3 RZ, P0, R5, R20, RZ ;  /* 0x0000001405ff7210 */ /* 0x000fe20007f1e0ff */
[----:B------:R-:W-:-:S04]  /*12f0*/  IMAD.MOV.U32 R22, RZ, RZ, R21 ;  /* 0x000000ffff167224 */ /* 0x000fc800078e0015 */
[----:B------:R-:W-:-:S08]  /*1300*/  IMAD.WIDE.U32.X R4, R27, R29, R22, P0 ;  /* 0x0000001d1b047225 */ /* 0x000fd000000e0416 */
.L_x_14:
[----:B------:R-:W0:Y:S01]  /*1310*/  LDC.64 R32, c[0x0][0x640] ;  /* 0x00019000ff207b82 */ /* 0x000e220000000a00 */
[-CC-:B------:R-:W-:Y:S01]  /*1320*/  SHF.R.U64 R36, R4, R6.reuse, R5.reuse ;  /* 0x0000000604247219 */ /* 0x180fe20000001205 */
[----:B------:R-:W-:Y:S01]  /*1330*/  IMAD.MOV.U32 R37, RZ, RZ, 0x1 ;  /* 0x00000001ff257424 */ /* 0x000fe200078e00ff */
[----:B------:R-:W-:Y:S02]  /*1340*/  SHF.R.U32.HI R4, RZ, R6, R5 ;  /* 0x00000006ff047219 */ /* 0x000fe40000011605 */
[----:B------:R-:W-:-:S03]  /*1350*/  IADD3 R21, P0, RZ, -R36, RZ ;  /* 0x80000024ff157210 */ /* 0x000fc60007f1e0ff */
[----:B------:R-:W1:Y:S02]  /*1360*/  LDC R20, c[0x0][0x618] ;  /* 0x00018600ff147b82 */ /* 0x000e640000000800 */
[----:B------:R-:W-:-:S04]  /*1370*/  IMAD.X R5, RZ, RZ, ~R4, P0 ;  /* 0x000000ffff057224 */ /* 0x000fc800000e0e04 */
[-C--:B------:R-:W-:Y:S02]  /*1380*/  IMAD R6, R5, R30.reuse, RZ ;  /* 0x0000001e05067224 */ /* 0x080fe400078e02ff */
[----:B------:R-:W4:Y:S01]  /*1390*/  LDC R23, c[0x0][0x608] ;  /* 0x00018200ff177b82 */ /* 0x000f220000000800 */
[----:B------:R-:W-:-:S04]  /*13a0*/  IMAD.WIDE.U32 R4, R21, R30, R2 ;  /* 0x0000001e15047225 */ /* 0x000fc800078e0002 */
[----:B------:R-:W-:-:S03]  /*13b0*/  IMAD R21, R21, R31, R6 ;  /* 0x0000001f15157224 */ /* 0x000fc600078e0206 */
[----:B------:R-:W2:Y:S01]  /*13c0*/  LDC R28, c[0x0][0x658] ;  /* 0x00019600ff1c7b82 */ /* 0x000ea20000000800 */
[----:B------:R-:W-:Y:S01]  /*13d0*/  IMAD.IADD R5, R5, 0x1, R21 ;  /* 0x0000000105057824 */ /* 0x000fe200078e0215 */
[----:B0-----:R-:W-:Y:S01]  /*13e0*/  ISETP.NE.U32.AND P0, PT, R32, RZ, PT ;  /* 0x000000ff2000720c */ /* 0x001fe20003f05070 */
[----:B------:R-:W-:-:S03]  /*13f0*/  IMAD.MOV.U32 R21, RZ, RZ, -0x1 ;  /* 0xffffffffff157424 */ /* 0x000fc600078e00ff */
[----:B------:R-:W-:Y:S02]  /*1400*/  ISETP.NE.AND.EX P0, PT, R33, RZ, PT, P0 ;  /* 0x000000ff2100720c */ /* 0x000fe40003f05300 */
[----:B------:R-:W0:Y:S01]  /*1410*/  LDC R31, c[0x0][0x600] ;  /* 0x00018000ff1f7b82 */ /* 0x000e220000000800 */
[-CC-:B-1----:R-:W-:Y:S02]  /*1420*/  SHF.R.U64 R29, R4, R20.reuse, R5.reuse ;  /* 0x00000014041d7219 */ /* 0x182fe40000001205 */
[----:B------:R-:W-:-:S05]  /*1430*/  SHF.R.U32.HI R4, RZ, R20, R5 ;  /* 0x00000014ff047219 */ /* 0x000fca0000011605 */
[----:B------:R-:W1:Y:S01]  /*1440*/  LDC R30, c[0x0][0x648] ;  /* 0x00019200ff1e7b82 */ /* 0x000e620000000800 */
[-CC-:B----4-:R-:W-:Y:S02]  /*1450*/  SHF.R.U64 R39, R29, R23.reuse, R4.reuse ;  /* 0x000000171d277219 */ /* 0x190fe40000001204 */
[----:B------:R-:W-:-:S05]  /*1460*/  SHF.R.U32.HI R5, RZ, R23, R4 ;  /* 0x00000017ff057219 */ /* 0x000fca0000011604 */
[----:B------:R-:W4:Y:S01]  /*1470*/  LDC R35, c[0x0][0x638] ;  /* 0x00018e00ff237b82 */ /* 0x000f220000000800 */
[-C--:B--2---:R-:W-:Y:S02]  /*1480*/  SHF.L.U32 R4, R21, R28.reuse, RZ ;  /* 0x0000001c15047219 */ /* 0x084fe400000006ff */
[--C-:B------:R-:W-:Y:S02]  /*1490*/  SHF.R.U64 R38, R39, R28, R5.reuse ;  /* 0x0000001c27267219 */ /* 0x100fe40000001205 */
[----:B------:R-:W-:Y:S02]  /*14a0*/  LOP3.LUT R6, RZ, R4, RZ, 0x33, !PT ;  /* 0x00000004ff067212 */ /* 0x000fe400078e33ff */
[----:B------:R-:W-:Y:S01]  /*14b0*/  SHF.R.U32.HI R5, RZ, R28, R5 ;  /* 0x0000001cff057219 */ /* 0x000fe20000011605 */
[----:B------:R-:W2:Y:S01]  /*14c0*/  LDC R34, c[0x0][0x610] ;  /* 0x00018400ff227b82 */ /* 0x000ea20000000800 */
[----:B------:R-:W-:Y:S01]  /*14d0*/  IMAD.MOV.U32 R4, RZ, RZ, R38 ;  /* 0x000000ffff047224 */ /* 0x000fe200078e0026 */
[----:B------:R-:W-:Y:S06]  /*14e0*/  @!P0 BRA `(.L_x_15) ;  /* 0x0000000000288947 */ /* 0x000fec0003800000 */
[----:B------:R-:W3:Y:S02]  /*14f0*/  LDC R23, c[0x0][0x64c] ;  /* 0x00019300ff177b82 */ /* 0x000ee40000000800 */
[----:B---3--:R-:W-:-:S05]  /*1500*/  IADD3 R23, P0, R38, R23, RZ ;  /* 0x0000001726177210 */ /* 0x008fca0007f1e0ff */
        /* <DEDUP_REMOVED lines=8> */
.L_x_15:
[----:B-1----:R-:W-:Y:S01]  /*1590*/  SHF.R.U64 R17, R4, R30, R5 ;  /* 0x0000001e04117219 */ /* 0x002fe20000001205 */
[----:B------:R-:W-:Y:S01]  /*15a0*/  @P4 IMAD R24, R25, R26, R16 ;  /* 0x0000001a19184224 */ /* 0x000fe200078e0210 */
[----:B------:R-:W-:Y:S01]  /*15b0*/  LOP3.LUT R5, R39, R6, RZ, 0xc0, !PT ;  /* 0x0000000627057212 */ /* 0x000fe200078ec0ff */
[----:B0-----:R-:W-:Y:S01]  /*15c0*/  VIADD R6, R31, 0xffffffff ;  /* 0xffffffff1f067836 */ /* 0x001fe20000000000 */
[----:B------:R-:W-:Y:S01]  /*15d0*/  SHF.L.U32 R4, R37, R28, RZ ;  /* 0x0000001c25047219 */ /* 0x000fe200000006ff */
[----:B------:R-:W-:-:S03]  /*15e0*/  IMAD.MOV R20, RZ, RZ, -R17 ;  /* 0x000000ffff147224 */ /* 0x000fc600078e0a11 */
[----:B------:R-:W-:Y:S01]  /*15f0*/  LOP3.LUT R29, R29, R6, RZ, 0xc0, !PT ;  /* 0x000000061d1d7212 */ /* 0x000fe200078ec0ff */
[----:B------:R-:W-:Y:S02]  /*1600*/  IMAD R5, R4, R17, R5 ;  /* 0x0000001104057224 */ /* 0x000fe400078e0205 */
[----:B----4-:R-:W-:Y:S02]  /*1610*/  IMAD R4, R20, R35, R38 ;  /* 0x0000002314047224 */ /* 0x010fe400078e0226 */
[----:B--2---:R-:W-:Y:S02]  /*1620*/  IMAD R6, R5, R34, R24 ;  /* 0x0000002205067224 */ /* 0x004fe400078e0218 */
[----:B------:R-:W-:Y:S02]  /*1630*/  IMAD R5, R4, R31, R29 ;  /* 0x0000001f04057224 */ /* 0x000fe400078e021d */
[----:B------:R-:W-:-:S03]  /*1640*/  IMAD.MOV.U32 R20, RZ, RZ, 0x1 ;  /* 0x00000001ff147424 */ /* 0x000fc600078e00ff */
[----:B------:R-:W-:Y:S02]  /*1650*/  SEL R4, R5, R6, !P4 ;  /* 0x0000000605047207 */ /* 0x000fe40006000000 */
[----:B------:R-:W-:Y:S01]  /*1660*/  SEL R6, R6, R5, !P4 ;  /* 0x0000000506067207 */ /* 0x000fe20006000000 */
[----:B------:R-:W-:-:S07]  /*1670*/  IMAD.MOV.U32 R5, RZ, RZ, R36 ;  /* 0x000000ffff057224 */ /* 0x000fce00078e0024 */
.L_x_13:
[----:B------:R-:W-:Y:S05]  /*1680*/  @!P2 BRA `(.L_x_16) ;  /* 0x00000000000ca947 */ /* 0x000fea0003800000 */
[----:B------:R-:W-:Y:S01]  /*1690*/  UCGABAR_WAIT ;  /* 0x0000000000007dc7 */ /* 0x000fe20008000000 */
[----:B------:R-:W-:Y:S01]  /*16a0*/  CCTL.IVALL ;  /* 0x00000000ff00798f */ /* 0x000fe20002000000 */
[----:B------:R-:W-:Y:S05]  /*16b0*/  BRA `(.L_x_17) ;  /* 0x0000000000047947 */ /* 0x000fea0003800000 */
.L_x_16:
[----:B------:R-:W-:Y:S06]  /*16c0*/  BAR.SYNC.DEFER_BLOCKING 0x0 ;  /* 0x0000000000007b1d */ /* 0x000fec0000010000 */
.L_x_17:
[----:B------:R-:W-:Y:S05]  /*16d0*/  @!P3 BRA `(.L_x_18) ;  /* 0x0000004000f0b947 */ /* 0x000fea0003800000 */
[----:B------:R-:W-:-:S13]  /*16e0*/  ISETP.GT.U32.AND P0, PT, R40, 0x1, PT ;  /* 0x000000012800780c */ /* 0x000fda0003f04070 */
[----:B------:R-:W-:Y:S05]  /*16f0*/  @P0 EXIT ;  /* 0x000000000000094d */ /* 0x000fea0003800000 */
.L_x_19:
[----:B------:R-:W-:-:S08]  /*1700*/  NOP ;  /* 0x0000000000007918 */ /* 0x000fd00000000000 */
[----:B------:R-:W0:Y:S02]  /*1710*/  USETMAXREG.TRY_ALLOC.CTAPOOL UP0, 0xe8 ;  /* 0x000000e8000079c8 */ /* 0x000e240008000600 */
[----:B0-----:R-:W-:-:S13]  /*1720*/  PLOP3.LUT P0, PT, PT, PT, UP0, 0x80, 0x0 ;  /* 0x000000000000781c */ /* 0x001fda0003f0f008 */
[----:B------:R-:W-:Y:S05]  /*1730*/  @!P0 BRA `(.L_x_19) ;  /* 0xfffffffc00f08947 */ /* 0x000fea000383ffff */
[----:B------:R-:W-:-:S13]  /*1740*/  LOP3.LUT P0, RZ, R20, 0xff, RZ, 0xc0, !PT ;  /* 0x000000ff14ff7812 */ /* 0x000fda000780c0ff */
[----:B------:R-:W-:Y:S05]  /*1750*/  @!P0 EXIT ;  /* 0x000000000000894d */ /* 0x000fea0003800000 */
[----:B------:R-:W0:Y:S01]  /*1760*/  S2UR UR6, SR_CgaCtaId ;  /* 0x00000000000679c3 */ /* 0x000e220000008800 */
[CC--:B------:R-:W-:Y:S01]  /*1770*/  LEA.HI R11, R19.reuse, R10.reuse, RZ, 0x2 ;  /* 0x0000000a130b7211 */ /* 0x0c0fe200078f10ff */
[----:B------:R-:W-:Y:S01]  /*1780*/  UIADD3 UR7, UR15, -0x1, URZ ;  /* 0xffffffff0f077890 */ /* 0x000fe2000fffe03f */
[----:B------:R-:W-:Y:S01]  /*1790*/  LEA.HI R19, R19, R10, RZ, 0x5 ;  /* 0x0000000a13137211 */ /* 0x000fe200078f28ff */
[----:B------:R-:W-:Y:S01]  /*17a0*/  UMOV UR12, 0x400 ;  /* 0x00000400000c7882 */ /* 0x000fe20000000000 */
[--C-:B------:R-:W-:Y:S01]  /*17b0*/  SHF.R.S32.HI R16, RZ, 0x2, R11.reuse ;  /* 0x00000002ff107819 */ /* 0x100fe2000001140b */
[----:B------:R-:W-:Y:S01]  /*17c0*/  UISETP.LT.AND UP0, UPT, UR13, 0x1, UPT ;  /* 0x000000010d00788c */ /* 0x000fe2000bf01270 */
[----:B------:R-:W-:Y:S01]  /*17d0*/  SHF.R.S32.HI R17, RZ, 0x1f, R11 ;  /* 0x0000001fff117819 */ /* 0x000fe2000001140b */
[----:B------:R-:W-:Y:S01]  /*17e0*/  USHF.L.U32 UR22, UR13, 0x1, URZ ;  /* 0x000000010d167899 */ /* 0x000fe2000800063f */
[----:B------:R-:W-:Y:S01]  /*17f0*/  SHF.R.S32.HI R19, RZ, 0x5, R19 ;  /* 0x00000005ff137819 */ /* 0x000fe20000011413 */
[----:B------:R-:W-:Y:S01]  /*1800*/  USEL UR14, UR13, 0x1, UP0 ;  /* 0x000000010d0e7887 */ /* 0x000fe20008000000 */
[----:B------:R-:W-:Y:S01]  /*1810*/  LEA.HI R17, R17, R16, RZ, 0x3 ;  /* 0x0000001011117211 */ /* 0x000fe200078f18ff */
[----:B------:R-:W-:Y:S01]  /*1820*/  UISETP.NE.AND UP0, UPT, UR7, URZ, UPT ;  /* 0x0000003f0700728c */ /* 0x000fe2000bf05270 */
[----:B------:R-:W-:Y:S01]  /*1830*/  LOP3.LUT R11, R11, 0xfffffffc, RZ, 0xc0, !PT ;  /* 0xfffffffc0b0b7812 */ /* 0x000fe200078ec0ff */
[----:B------:R-:W-:Y:S01]  /*1840*/  UIADD3 UR14, -UR14, UR13, URZ ;  /* 0x0000000d0e0e7290 */ /* 0x000fe2000fffe13f */
[----:B------:R-:W-:Y:S01]  /*1850*/  LOP3.LUT R17, R17, 0xfffffff8, RZ, 0xc0, !PT ;  /* 0xfffffff811117812 */ /* 0x000fe200078ec0ff */
[----:B------:R-:W-:Y:S01]  /*1860*/  USEL UR9, URZ, 0x1, UP0 ;  /* 0x000000013f097887 */ /* 0x000fe20008000000 */
[----:B------:R-:W-:Y:S01]  /*1870*/  LOP3.LUT R86, R7, 0x1, RZ, 0xfc, !PT ;  /* 0x0000000107567812 */ /* 0x000fe200078efcff */
[----:B------:R-:W-:-:S02]  /*1880*/  IMAD.IADD R20, R10, 0x1, -R11 ;  /* 0x000000010a147824 */ /* 0x000fc400078e0a0b */
[----:B------:R-:W-:Y:S02]  /*1890*/  IMAD.IADD R16, R16, 0x1, -R17 ;  /* 0x0000000110107824 */ /* 0x000fe400078e0a11 */
[----:B------:R-:W-:Y:S01]  /*18a0*/  IMAD.U32 R87, RZ, RZ, UR9 ;  /* 0x00000009ff577e24 */ /* 0x000fe2000f8e00ff */
[----:B0-----:R-:W-:Y:S02]  /*18b0*/  ULEA UR12, UR6, UR12, 0x18 ;  /* 0x0000000c060c7291 */ /* 0x001fe4000f8ec03f */
[--C-:B------:R-:W-:Y:S01]  /*18c0*/  SHF.R.S32.HI R17, RZ, 0x1f, R16.reuse ;  /* 0x0000001fff117819 */ /* 0x100fe20000011410 */
[----:B------:R-:W-:Y:S01]  /*18d0*/  USHF.L.U32 UR6, UR7, 0x3, URZ ;  /* 0x0000000307067899 */ /* 0x000fe2000800063f */
[C-C-:B------:R-:W-:Y:S01]  /*18e0*/  IMAD R21, R19.reuse, -0x10, -R16.reuse ;  /* 0xfffffff013157824 */ /* 0x140fe200078e0a10 */
[----:B------:R-:W-:Y:S02]  /*18f0*/  UIADD3 UR7, UR12, 0x1c300, URZ ;  /* 0x0001c3000c077890 */ /* 0x000fe4000fffe03f */
[----:B------:R-:W-:Y:S01]  /*1900*/  ULOP3.LUT UR6, UR6, 0x8, URZ, 0xc0, !UPT ;  /* 0x0000000806067892 */ /* 0x000fe2000f8ec03f */
[----:B------:R-:W-:Y:S01]  /*1910*/  IMAD.WIDE R10, R19, 0x10, R16 ;  /* 0x00000010130a7825 */ /* 0x000fe200078e0210 */
[----:B------:R-:W-:-:S02]  /*1920*/  UIADD3 UR8, UR12, 0x300, URZ ;  /* 0x000003000c087890 */ /* 0x000fc4000fffe03f */
[----:B------:R-:W-:Y:S02]  /*1930*/  USHF.R.U32.HI UR7, URZ, 0x4, UR7 ;  /* 0x000000043f077899 */ /* 0x000fe40008011607 */
[----:B------:R-:W-:Y:S02]  /*1940*/  USHF.R.U32.HI UR8, URZ, 0x4, UR8 ;  /* 0x000000043f087899 */ /* 0x000fe40008011608 */
[----:B------:R-:W-:Y:S02]  /*1950*/  ULOP3.LUT UR24, UR6, 0x8, URZ, 0x3c, !UPT ;  /* 0x0000000806187892 */ /* 0x000fe4000f8e3c3f */
[----:B------:R-:W-:Y:S02]  /*1960*/  ULOP3.LUT UR16, UR6, 0x18, URZ, 0x3c, !UPT ;  /* 0x0000001806107892 */ /* 0x000fe4000f8e3c3f */
[----:B------:R-:W-:Y:S01]  /*1970*/  UIADD3 UR23, UR12, 0x1d0, URZ ;  /* 0x000001d00c177890 */ /* 0x000fe2000fffe03f */
[----:B------:R-:W-:Y:S01]  /*1980*/  ULDC UR6, c[0x0][0x284] ;  /* 0x0000a10000067ab9 */ /* 0x000fe20000000800 */
[----:B------:R-:W-:Y:S01]  /*1990*/  ULOP3.LUT UR7, UR7, 0x3fff, URZ, 0xc0, !UPT ;  /* 0x00003fff07077892 */ /* 0x000fe2000f8ec03f */
[----:B------:R-:W-:Y:S01]  /*19a0*/  VIADD R21, R21, UR6 ;  /* 0x0000000615157c36 */ /* 0x000fe20008000000 */
[----:B------:R-:W-:-:S02]  /*19b0*/  ULOP3.LUT UR8, UR8, 0x3fff, URZ, 0xc0, !UPT ;  /* 0x00003fff08087892 */ /* 0x000fc4000f8ec03f */
[----:B------:R-:W-:Y:S02]  /*19c0*/  ULEA UR15, UR15, UR23, 0x3 ;  /* 0x000000170f0f7291 */ /* 0x000fe4000f8e183f */
[----:B------:R-:W-:Y:S02]  /*19d0*/  ULOP3.LUT UR17, UR7, 0x10000, URZ, 0xfc, !UPT ;  /* 0x0001000007117892 */ /* 0x000fe4000f8efc3f */
[----:B------:R-:W-:-:S12]  /*19e0*/  ULOP3.LUT UR18, UR8, 0x10000, URZ, 0xfc, !UPT ;  /* 0x0001000008127892 */ /* 0x000fd8000f8efc3f */
.L_x_110:
[----:B------:R-:W-:Y:S01]  /*19f0*/  SHF.L.U32 R16, R87, 0x1f, RZ ;  /* 0x0000001f57107819 */ /* 0x000fe200000006ff */
[----:B------:R-:W0:Y:S01]  /*1a00*/  LDC R17, c[0x0][0x28c] ;  /* 0x0000a300ff117b82 */ /* 0x000e220000000800 */
[----:B------:R-:W-:Y:S01]  /*1a10*/  UMOV UR6, URZ ;  /* 0x0000003f00067c82 */ /* 0x000fe20008000000 */
[----:B------:R-:W-:Y:S01]  /*1a20*/  UMOV UR19, UR5 ;  /* 0x0000000500137c82 */ /* 0x000fe20008000000 */
[----:B-1----:R-:W1:Y:S01]  /*1a30*/  SYNCS.PHASECHK.TRANS64.TRYWAIT P0, [UR15+-0x8], R16 ;  /* 0xfffff810ff0075a7 */ /* 0x002e62000800014f */
[----:B0-----:R-:W-:Y:S01]  /*1a40*/  ISETP.GE.AND P1, PT, R17, 0x1, PT ;  /* 0x000000011100780c */ /* 0x001fe20003f26270 */
[----:B-1234-:R-:W-:-:S12]  /*1a50*/  @!P0 BRA `(.L_x_20) ;  /* 0x0000005c00688947 */ /* 0x01efd80003800000 */
.L_x_156:
[----:B------:R-:W-:Y:S01]  /*1a60*/  UMOV UR7, URZ ;  /* 0x0000003f00077c82 */ /* 0x000fe20008000000 */
[----:B------:R-:W-:Y:S01]  /*1a70*/  UMOV UR8, URZ ;  /* 0x0000003f00087c82 */ /* 0x000fe20008000000 */
[----:B------:R-:W-:Y:S02]  /*1a80*/  CS2R R22, SRZ ;  /* 0x0000000000167805 */ /* 0x000fe4000001ff00 */
[----:B------:R-:W-:Y:S02]  /*1a90*/  CS2R R56, SRZ ;  /* 0x0000000000387805 */ /* 0x000fe4000001ff00 */
[----:B------:R-:W-:Y:S02]  /*1aa0*/  CS2R R58, SRZ ;  /* 0x00000000003a7805 */ /* 0x000fe4000001ff00 */
[----:B------:R-:W-:Y:S02]  /*1ab0*/  CS2R R60, SRZ ;  /* 0x00000000003c7805 */ /* 0x000fe4000001ff00 */
[----:B------:R-:W-:-:S02]  /*1ac0*/  CS2R R62, SRZ ;  /* 0x00000000003e7805 */ /* 0x000fc4000001ff00 */
[----:B------:R-:W-:Y:S02]  /*1ad0*/  CS2R R64, SRZ ;  /* 0x0000000000407805 */ /* 0x000fe4000001ff00 */
        /* <DEDUP_REMOVED lines=9> */
[----:B------:R-:W-:Y:S01]  /*1b70*/  CS2R R84, SRZ ;  /* 0x0000000000547805 */ /* 0x000fe2000001ff00 */
[----:B------:R-:W-:Y:S01]  /*1b80*/  IMAD.U32 R88, RZ, RZ, UR4 ;  /* 0x00000004ff587e24 */ /* 0x000fe2000f8e00ff */
        /* <DEDUP_REMOVED lines=15> */
[----:B------:R-:W-:Y:S01]  /*1c80*/  CS2R R54, SRZ ;  /* 0x0000000000367805 */ /* 0x000fe2000001ff00 */
[----:B------:R-:W-:Y:S06]  /*1c90*/  @!P1 BRA `(.L_x_21) ;  /* 0x0000000400589947 */ /* 0x000fec0003800000 */
[----:B------:R-:W-:-:S13]  /*1ca0*/  ISETP.NE.AND P1, PT, R86, 0x3, PT ;  /* 0x000000035600780c */ /* 0x000fda0003f25270 */
[----:B------:R-:W-:Y:S05]  /*1cb0*/  @!P1 BRA `(.L_x_22) ;  /* 0x0000000000049947 */ /* 0x000fea0003800000 */
[----:B------:R-:W-:Y:S01]  /*1cc0*/  BPT.TRAP 0x1 ;  /* 0x000000040000795c */ /* 0x000fe20000300000 */
.L_x_22:
[----:B------:R-:W-:Y:S01]  /*1cd0*/  ULEA UR6, UR5, UR12, 0x3 ;  /* 0x0000000c05067291 */ /* 0x000fe2000f8e183f */
[----:B0-----:R-:W-:-:S05]  /*1ce0*/  IMAD.U32 R16, RZ, RZ, UR4 ;  /* 0x00000004ff107e24 */ /* 0x001fca000f8e00ff */
[----:B------:R-:W-:-:S04]  /*1cf0*/  SHF.L.U32 R16, R16, 0x1f, RZ ;  /* 0x0000001f10107819 */ /* 0x000fc800000006ff */
[----:B------:R0:W1:Y:S01]  /*1d00*/  SYNCS.PHASECHK.TRANS64.TRYWAIT P0, [UR6], R16 ;  /* 0x00000010ff0075a7 */ /* 0x0000620008000146 */
[----:B------:R-:W-:Y:S05]  /*1d10*/  @!P1 BRA `(.L_x_23) ;  /* 0x0000000000049947 */ /* 0x000fea0003800000 */
[----:B------:R-:W-:Y:S01]  /*1d20*/  BPT.TRAP 0x1 ;  /* 0x000000040000795c */ /* 0x000fe20000300000 */
.L_x_23:
[----:B-1----:R-:W-:Y:S05]  /*1d30*/  @P0 BRA `(.L_x_24) ;  /* 0x0000000000080947 */ /* 0x002fea0003800000 */
[----:B------:R-:W1:Y:S02]  /*1d40*/  SYNCS.PHASECHK.TRANS64.TRYWAIT P0, [UR6], R16 ;  /* 0x00000010ff0075a7 */ /* 0x000e640008000146 */
[----:B-1----:R-:W-:Y:S05]  /*1d50*/  @!P0 BRA `(.L_x_25) ;  /* 0x0000005800c08947 */ /* 0x002fea0003800000 */
.L_x_24:
[----:B------:R-:W-:Y:S01]  /*1d60*/  ULEA UR8, UR5, UR18, 0x8 ;  /* 0x0000001205087291 */ /* 0x000fe2000f8e403f */
[----:B------:R-:W-:Y:S01]  /*1d70*/  WARPGROUP.ARRIVE ;  /* 0x00000000000079c5 */ /* 0x000fe20000000000 */
[----:B------:R-:W-:Y:S01]  /*1d80*/  ULEA UR10, UR5, UR17, 0x8 ;  /* 0x00000011050a7291 */ /* 0x000fe2000f8e403f */
[----:B------:R-:W-:Y:S01]  /*1d90*/  CS2R R22, SRZ ;  /* 0x0000000000167805 */ /* 0x000fe2000001ff00 */
[----:B------:R-:W-:Y:S01]  /*1da0*/  UMOV UR9, 0x80000020 ;  /* 0x8000002000097882 */ /* 0x000fe20000000000 */
[----:B------:R-:W-:Y:S01]  /*1db0*/  UMOV UR11, 0x80000020 ;  /* 0x80000020000b7882 */ /* 0x000fe20000000000 */
[----:B------:R-:W-:Y:S01]  /*1dc0*/  ULDC UR7, c[0x0][0x50c] ;  /* 0x0001430000077ab9 */ /* 0x000fe20000000800 */
[----:B------:R-:W-:Y:S01]  /*1dd0*/  UMOV UR6, 0x2 ;  /* 0x0000000200067882 */ /* 0x000fe20000000000 */
[----:B------:R-:W-:Y:S01]  /*1de0*/  UISETP.NE.AND UP0, UPT, UR7, 0x2, UPT ;  /* 0x000000020700788c */ /* 0x000fe2000bf05270 */
[----:B------:R-:W-:Y:S02]  /*1df0*/  CS2R R56, SRZ ;  /* 0x0000000000387805 */ /* 0x000fe4000001ff00 */
[----:B------:R-:W-:Y:S01]  /*1e00*/  CS2R R58, SRZ ;  /* 0x00000000003a7805 */ /* 0x000fe2000001ff00 */
[----:B------:R-:W-:Y:S01]  /*1e10*/  QGMMA.64x64x32.F32.E5M2.E5M2 R24, gdesc[UR8], RZ, !UPT ;  /* 0x00e00000081879f3 */ /* 0x000fe2000c7038ff */
[----:B------:R-:W-:Y:S01]  /*1e20*/  USEL UR7, URZ, 0x1, UP0 ;  /* 0x000000013f077887 */ /* 0x000fe20008000000 */
[----:B------:R-:W-:Y:S01]  /*1e30*/  CS2R R60, SRZ ;  /* 0x00000000003c7805 */ /* 0x000fe2000001ff00 */
[----:B------:R-:W-:Y:S01]  /*1e40*/  UIADD3 UR8, UR8, 0x2, URZ ;  /* 0x0000000208087890 */ /* 0x000fe2000fffe03f */
[----:B------:R-:W-:Y:S01]  /*1e50*/  CS2R R62, SRZ ;  /* 0x00000000003e7805 */ /* 0x000fe2000001ff00 */
[----:B------:R-:W-:Y:S01]  /*1e60*/  UIADD3 UR10, UR10, 0x2, URZ ;  /* 0x000000020a0a7890 */ /* 0x000fe2000fffe03f */
[----:B------:R-:W-:-:S02]  /*1e70*/  CS2R R64, SRZ ;  /* 0x0000000000407805 */ /* 0x000fc4000001ff00 */
[----:B------:R-:W-:Y:S01]  /*1e80*/  ISETP.NE.AND P0, PT, RZ, UR7, PT ;  /* 0x00000007ff007c0c */ /* 0x000fe2000bf05270 */
[----:B------:R-:W-:Y:S01]  /*1e90*/  UMOV UR9, 0x80000020 ;  /* 0x8000002000097882 */ /* 0x000fe20000000000 */
[----:B------:R-:W-:Y:S01]  /*1ea0*/  UMOV UR11, 0x80000020 ;  /* 0x80000020000b7882 */ /* 0x000fe20000000000 */
        /* <DEDUP_REMOVED lines=10> */
[----:B------:R-:W-:Y:S01]  /*1f50*/  QGMMA.64x64x32.F32.E5M2.E5M2 R24, gdesc[UR8], R24, gsb0 ;  /* 0x00e00000081879f3 */ /* 0x000fe20008003818 */
[----:B------:R-:W-:Y:S05]  /*1f60*/  @!P0 BRA `(.L_x_26) ;  /* 0x0000000000888947 */ /* 0x000fea0003800000 */
[----:B------:R-:W-:Y:S02]  /*1f70*/  WARPGROUP.DEPBAR.LE gsb0, 0x0 ;  /* 0x00008000000079c5 */ /* 0x000fe40000010000 */
[----:B------:R-:W-:-:S01]  /*1f80*/  FADD R85, RZ, R24 ;  /* 0x00000018ff557221 */ /* 0x000fc20000000000 */
[----:B------:R-:W-:Y:S01]  /*1f90*/  FADD R84, RZ, R25 ;  /* 0x00000019ff547221 */ /* 0x000fe20000000000 */
        /* <DEDUP_REMOVED lines=30> */
[----:B------:R-:W-:-:S06]  /*2180*/  UMOV UR6, URZ ;  /* 0x0000003f00067c82 */ /* 0x000fcc0008000000 */
.L_x_26:
[----:B------:R-:W-:-:S04]  /*2190*/  UIADD3 UR19, UR5, 0x1, URZ ;  /* 0x0000000105137890 */ /* 0x000fc8000fffe03f */
[----:B------:R-:W-:-:S04]  /*21a0*/  UISETP.NE.AND UP0, UPT, UR19, 0x1c, UPT ;  /* 0x0000001c1300788c */ /* 0x000fc8000bf05270 */
[----:B------:R-:W-:Y:S02]  /*21b0*/  USEL UR8, URZ, 0x1, UP0 ;  /* 0x000000013f087887 */ /* 0x000fe40008000000 */
[----:B------:R-:W-:Y:S02]  /*21c0*/  USEL UR19, UR19, URZ, UP0 ;  /* 0x0000003f13137287 */ /* 0x000fe40008000000 */
[----:B------:R-:W-:-:S06]  /*21d0*/  ULOP3.LUT UR8, UR4, UR8, URZ, 0x3c, !UPT ;  /* 0x0000000804087292 */ /* 0x000fcc000f8e3c3f */
[----:B------:R-:W-:Y:S01]  /*21e0*/  IMAD.U32 R88, RZ, RZ, UR8 ;  /* 0x00000008ff587e24 */ /* 0x000fe2000f8e00ff */
[----:B------:R-:W-:-:S06]  /*21f0*/  UMOV UR8, 0x1 ;  /* 0x0000000100087882 */ /* 0x000fcc0000000000 */
.L_x_21:
[----:B------:R-:W-:-:S06]  /*2200*/  UISETP.GE.AND UP0, UPT, UR14, 0x1, UPT ;  /* 0x000000010e00788c */ /* 0x000fcc000bf06270 */
[----:B------:R-:W-:-:S13]  /*2210*/  PLOP3.LUT P0, PT, PT, PT, UP0, 0x80, 0x0 ;  /* 0x000000000000781c */ /* 0x000fda0003f0f008 */
[----:B------:R-:W-:Y:S05]  /*2220*/  @!P0 BRA `(.L_x_27) ;  /* 0x0000000400688947 */ /* 0x000fea0003800000 */
[----:B01----:R-:W-:Y:S01]  /*2230*/  IMAD.U32 R16, RZ, RZ, UR14 ;  /* 0x0000000eff107e24 */ /* 0x003fe2000f8e00ff */
[----:B------:R-:W-:Y:S01]  /*2240*/  ULDC UR25, c[0x0][0x50c] ;  /* 0x0001430000197ab9 */ /* 0x000fe20000000800 */
[----:B------:R-:W-:-:S07]  /*2250*/  IMAD.U32 R17, RZ, RZ, UR5 ;  /* 0x00000005ff117e24 */ /* 0x000fce000f8e00ff */
.L_x_35:
[----:B------:R-:W-:-:S13]  /*2260*/  ISETP.NE.AND P1, PT, R86, 0x3, PT ;  /* 0x000000035600780c */ /* 0x000fda0003f25270 */
[----:B------:R-:W-:Y:S05]  /*2270*/  @!P1 BRA `(.L_x_28) ;  /* 0x0000000000049947 */ /* 0x000fea0003800000 */
[----:B------:R-:W-:Y:S01]  /*2280*/  BPT.TRAP 0x1 ;  /* 0x000000040000795c */ /* 0x000fe20000300000 */
.L_x_28:
[----:B------:R-:W-:Y:S01]  /*2290*/  ULEA UR9, UR19, UR12, 0x3 ;  /* 0x0000000c13097291 */ /* 0x000fe2000f8e183f */
[----:B------:R-:W-:-:S08]  /*22a0*/  SHF.L.U32 R18, R88, 0x1f, RZ ;  /* 0x0000001f58127819 */ /* 0x000fd000000006ff */
[----:B------:R0:W1:Y:S01]  /*22b0*/  SYNCS.PHASECHK.TRANS64.TRYWAIT P0, [UR9], R18 ;  /* 0x00000012ff0075a7 */ /* 0x0000620008000149 */
[----:B------:R-:W-:Y:S05]  /*22c0*/  @!P1 BRA `(.L_x_29) ;  /* 0x0000000000049947 */ /* 0x000fea0003800000 */
[----:B------:R-:W-:Y:S01]  /*22d0*/  BPT.TRAP 0x1 ;  /* 0x000000040000795c */ /* 0x000fe20000300000 */
.L_x_29:
[----:B-1----:R-:W-:Y:S05]  /*22e0*/  @P0 BRA `(.L_x_30) ;  /* 0x0000000000080947 */ /* 0x002fea0003800000 */
[----:B------:R-:W1:Y:S02]  /*22f0*/  SYNCS.PHASECHK.TRANS64.TRYWAIT P0, [UR9], R18 ;  /* 0x00000012ff0075a7 */ /* 0x000e640008000149 */
[----:B-1----:R-:W-:Y:S05]  /*2300*/  @!P0 BRA `(.L_x_31) ;  /* 0x00000054006c8947 */ /* 0x002fea0003800000 */
.L_x_30:
[----:B------:R-:W-:Y:S01]  /*2310*/  UISETP.NE.AND UP0, UPT, UR7, URZ, UPT ;  /* 0x0000003f0700728c */ /* 0x000fe2000bf05270 */
[----:B------:R-:W-:Y:S01]  /*2320*/  WARPGROUP.ARRIVE ;  /* 0x00000000000079c5 */ /* 0x000fe20000000000 */
[----:B------:R-:W-:Y:S02]  /*2330*/  ULEA UR10, UR19, UR17, 0x8 ;  /* 0x00000011130a7291 */ /* 0x000fe4000f8e403f */
[----:B------:R-:W-:Y:S01]  /*2340*/  USEL UR8, UR8, URZ, !UP0 ;  /* 0x0000003f08087287 */ /* 0x000fe2000c000000 */
[----:B------:R-:W-:Y:S01]  /*2350*/  UMOV UR9, 0x80000020 ;  /* 0x8000002000097882 */ /* 0x000fe20000000000 */
[----:B------:R-:W-:Y:S02]  /*2360*/  UMOV UR11, 0x80000020 ;  /* 0x80000020000b7882 */ /* 0x000fe40000000000 */
[----:B------:R-:W-:Y:S02]  /*2370*/  UISETP.NE.U32.AND UP0, UPT, UR8, URZ, UPT ;  /* 0x0000003f0800728c */ /* 0x000fe4000bf05070 */
[----:B------:R-:W-:-:S02]  /*2380*/  ULEA UR8, UR19, UR18, 0x8 ;  /* 0x0000001213087291 */ /* 0x000fc4000f8e403f */
[----:B------:R-:W-:-:S07]  /*2390*/  UIADD3 UR6, UR6, 0x2, URZ ;  /* 0x0000000206067890 */ /* 0x000fce000fffe03f */
[----:B------:R-:W-:Y:S01]  /*23a0*/  QGMMA.64x64x32.F32.E5M2.E5M2 R24, gdesc[UR8], R24, UP0 ;  /* 0x00e00000081879f3 */ /* 0x000fe2000bf03818 */
[----:B------:R-:W-:Y:S02]  /*23b0*/  UIADD3 UR8, UR8, 0x2, URZ ;  /* 0x0000000208087890 */ /* 0x000fe4000fffe03f */
[----:B------:R-:W-:Y:S01]  /*23c0*/  UIADD3 UR10, UR10, 0x2, URZ ;  /* 0x000000020a0a7890 */ /* 0x000fe2000fffe03f */
[----:B------:R-:W-:Y:S01]  /*23d0*/  UMOV UR9, 0x80000020 ;  /* 0x8000002000097882 */ /* 0x000fe20000000000 */
[----:B------:R-:W-:Y:S01]  /*23e0*/  UMOV UR11, 0x80000020 ;  /* 0x80000020000b7882 */ /* 0x000fe20000000000 */
[----:B------:R-:W-:-:S04]  /*23f0*/  UISETP.NE.AND UP0, UPT, UR6, UR25, UPT ;  /* 0x000000190600728c */ /* 0x000fc8000bf05270 */
[----:B------:R-:W-:-:S06]  /*2400*/  USEL UR7, URZ, 0x1, UP0 ;  /* 0x000000013f077887 */ /* 0x000fcc0008000000 */
[----:B------:R-:W-:Y:S01]  /*2410*/  ISETP.NE.AND P0, PT, RZ, UR7, PT ;  /* 0x00000007ff007c0c */ /* 0x000fe2000bf05270 */
[----:B------:R-:W-:Y:S03]  /*2420*/  QGMMA.64x64x32.F32.E5M2.E5M2 R24, gdesc[UR8], R24, gsb0 ;  /* 0x00e00000081879f3 */ /* 0x000fe60008003818 */
[----:B------:R-:W-:-:S09]  /*2430*/  WARPGROUP.DEPBAR.LE gsb0, 0x1 ;  /* 0x00008000000079c5 */ /* 0x000fd20000010100 */
[----:B------:R-:W-:Y:S05]  /*2440*/  @!P0 BRA `(.L_x_32) ;  /* 0x0000000000888947 */ /* 0x000fea0003800000 */
[----:B------:R-:W-:Y:S02]  /*2450*/  WARPGROUP.DEPBAR.LE gsb0, 0x0 ;  /* 0x00008000000079c5 */ /* 0x000fe40000010000 */
[----:B------:R-:W-:-:S01]  /*2460*/  FADD R85, R24, R85 ;  /* 0x0000005518557221 */ /* 0x000fc20000000000 */
[----:B------:R-:W-:Y:S01]  /*2470*/  FADD R84, R25, R84 ;  /* 0x0000005419547221 */ /* 0x000fe20000000000 */
        /* <DEDUP_REMOVED lines=30> */
[----:B------:R-:W-:-:S06]  /*2660*/  UMOV UR6, URZ ;  /* 0x0000003f00067c82 */ /* 0x000fcc0008000000 */
.L_x_32:
[----:B------:R-:W-:Y:S05]  /*2670*/  @!P1 BRA `(.L_x_33) ;  /* 0x0000000000049947 */ /* 0x000fea0003800000 */
[----:B------:R-:W-:Y:S01]  /*2680*/  BPT.TRAP 0x1 ;  /* 0x000000040000795c */ /* 0x000fe20000300000 */
.L_x_33:
[----:B------:R-:W-:-:S13]  /*2690*/  ISETP.NE.AND P0, PT, R13, RZ, PT ;  /* 0x000000ff0d00720c */ /* 0x000fda0003f05270 */
[----:B01----:R-:W-:-:S05]  /*26a0*/  @P0 LEA R18, R17, UR12, 0x3 ;  /* 0x0000000c11120c11 */ /* 0x003fca000f8e18ff */
[----:B------:R-:W-:-:S05]  /*26b0*/  @P0 VIADD R19, R18, 0xe0 ;  /* 0x000000e012130836 */ /* 0x000fca0000000000 */
[----:B------:R-:W-:-:S04]  /*26c0*/  @P0 PRMT R19, R12, 0x654, R19 ;  /* 0x000006540c130816 */ /* 0x000fc80000000013 */
[----:B------:R0:W-:Y:S01]  /*26d0*/  @P0 SYNCS.ARRIVE.TRANS64.RED.A1T0 RZ, [R19+URZ], RZ ;  /* 0x000000ff13ff09a7 */ /* 0x0001e2000810043f */
[----:B------:R-:W-:-:S13]  /*26e0*/  ISETP.GT.U32.AND P0, PT, R7, 0x1, PT ;  /* 0x000000010700780c */ /* 0x000fda0003f04070 */
[----:B0-----:R-:W-:Y:S05]  /*26f0*/  @P0 BRA `(.L_x_34) ;  /* 0x0000000000040947 */ /* 0x001fea0003800000 */
[----:B------:R-:W-:Y:S01]  /*2700*/  BPT.TRAP 0x1 ;  /* 0x000000040000795c */ /* 0x000fe20000300000 */
.L_x_34:
[----:B------:R-:W-:Y:S01]  /*2710*/  UIADD3 UR19, UR19, 0x1, URZ ;  /* 0x0000000113137890 */ /* 0x000fe2000fffe03f */
[C---:B------:R-:W-:Y:S01]  /*2720*/  ISETP.GT.AND P1, PT, R16.reuse, 0x1, PT ;  /* 0x000000011000780c */ /* 0x040fe20003f24270 */
[----:B------:R-:W-:Y:S02]  /*2730*/  VIADD R17, R17, 0x1 ;  /* 0x0000000111117836 */ /* 0x000fe40000000000 */
[----:B------:R-:W-:Y:S01]  /*2740*/  UISETP.NE.AND UP0, UPT, UR19, 0x1c, UPT ;  /* 0x0000001c1300788c */ /* 0x000fe2000bf05270 */
[----:B------:R-:W-:Y:S02]  /*2750*/  VIADD R16, R16, 0xffffffff ;  /* 0xffffffff10107836 */ /* 0x000fe40000000000 */
[C---:B------:R-:W-:Y:S01]  /*2760*/  ISETP.NE.AND P0, PT, R17.reuse, 0x1c, PT ;  /* 0x0000001c1100780c */ /* 0x040fe20003f05270 */
[----:B------:R-:W-:Y:S02]  /*2770*/  USEL UR8, URZ, 0x1, UP0 ;  /* 0x000000013f087887 */ /* 0x000fe40008000000 */
[----:B------:R-:W-:Y:S01]  /*2780*/  USEL UR19, UR19, URZ, UP0 ;  /* 0x0000003f13137287 */ /* 0x000fe20008000000 */
[----:B------:R-:W-:-:S03]  /*2790*/  SEL R17, R17, RZ, P0 ;  /* 0x000000ff11117207 */ /* 0x000fc60000000000 */
[----:B------:R-:W-:Y:S01]  /*27a0*/  LOP3.LUT R88, R88, UR8, RZ, 0x3c, !PT ;  /* 0x0000000858587c12 */ /* 0x000fe2000f8e3cff */
[----:B------:R-:W-:Y:S01]  /*27b0*/  UMOV UR8, 0x1 ;  /* 0x0000000100087882 */ /* 0x000fe20000000000 */
[----:B------:R-:W-:Y:S06]  /*27c0*/  @P1 BRA `(.L_x_35) ;  /* 0xfffffff800a41947 */ /* 0x000fec000383ffff */
.L_x_27:
[----:B------:R-:W-:Y:S01]  /*27d0*/  UISETP.NE.AND UP0, UPT, UR6, URZ, UPT ;  /* 0x0000003f0600728c */ /* 0x000fe2000bf05270 */
[----:B01----:R-:W0:Y:S01]  /*27e0*/  LDC R16, c[0x0][0x28c] ;  /* 0x0000a300ff107b82 */ /* 0x003e220000000800 */
[----:B------:R-:W-:Y:S02]  /*27f0*/  IMAD.U32 R17, RZ, RZ, UR24 ;  /* 0x00000018ff117e24 */ /* 0x000fe4000f8e00ff */
[----:B------:R-:W-:-:S06]  /*2800*/  USEL UR6, URZ, 0x1, !UP0 ;  /* 0x000000013f067887 */ /* 0x000fcc000c000000 */
[----:B------:R-:W-:-:S13]  /*2810*/  ISETP.NE.AND P0, PT, RZ, UR6, PT ;  /* 0x00000006ff007c0c */ /* 0x000fda000bf05270 */
[----:B------:R-:W-:Y:S05]  /*2820*/  @!P0 BRA `(.L_x_36) ;  /* 0x0000000000848947 */ /* 0x000fea0003800000 */
[----:B------:R-:W-:Y:S02]  /*2830*/  WARPGROUP.DEPBAR.LE gsb0, 0x0 ;  /* 0x00008000000079c5 */ /* 0x000fe40000010000 */
[----:B------:R-:W-:Y:S01]  /*2840*/  FADD R85, R24, R85 ;  /* 0x0000005518557221 */ /* 0x000fe20000000000 */
        /* <DEDUP_REMOVED lines=30> */
[----:B------:R-:W-:-:S07]  /*2a30*/  FADD R22, R22, R55 ;  /* 0x0000003716167221 */ /* 0x000fce0000000000 */
.L_x_36:
[----:B0-----:R-:W-:Y:S01]  /*2a40*/  ISETP.GE.AND P0, PT, R16, 0x1, PT ;  /* 0x000000011000780c */ /* 0x001fe20003f06270 */
[----:B------:R0:W-:Y:S01]  /*2a50*/  SYNCS.ARRIVE.TRANS64.A1T0 RZ, [R17+UR23], RZ ;  /* 0x000000ff11ff79a7 */ /* 0x0001e20008100017 */
[----:B------:R-:W-:-:S11]  /*2a60*/  WARPGROUP.DEPBAR.LE gsb0, 0x0 ;  /* 0x00008000000079c5 */ /* 0x000fd60000010000 */
[----:B------:R-:W-:Y:S05]  /*2a70*/  @!P0 BRA `(.L_x_37) ;  /* 0x0000000000488947 */ /* 0x000fea0003800000 */
[----:B------:R-:W-:-:S13]  /*2a80*/  ISETP.NE.AND P0, PT, R86, 0x3, PT ;  /* 0x000000035600780c */ /* 0x000fda0003f05270 */
[----:B------:R-:W-:Y:S05]  /*2a90*/  @!P0 BRA `(.L_x_38) ;  /* 0x0000000000048947 */ /* 0x000fea0003800000 */
[----:B------:R-:W-:Y:S01]  /*2aa0*/  BPT.TRAP 0x1 ;  /* 0x000000040000795c */ /* 0x000fe20000300000 */
.L_x_38:
[----:B------:R-:W-:-:S13]  /*2ab0*/  ISETP.NE.AND P0, PT, R13, RZ, PT ;  /* 0x000000ff0d00720c */ /* 0x000fda0003f05270 */
[----:B------:R-:W-:-:S05]  /*2ac0*/  VOTEU.ANY UP0, P0 ;  /* 0x00000000003f7886 */ /* 0x000fca0000000100 */
[----:B------:R-:W-:-:S06]  /*2ad0*/  @UP0 UIADD3 UR6, UR14, UR5, URZ ;  /* 0x000000050e060290 */ /* 0x000fcc000fffe03f */
[----:B------:R-:W-:Y:S02]  /*2ae0*/  IMAD.U32 R16, RZ, RZ, UR6 ;  /* 0x00000006ff107e24 */ /* 0x000fe4000f8e00ff */
[----:B------:R-:W-:-:S03]  /*2af0*/  IMAD.U32 R19, RZ, RZ, UR6 ;  /* 0x00000006ff137e24 */ /* 0x000fc6000f8e00ff */
[----:B------:R-:W-:-:S05]  /*2b00*/  @P0 SHF.R.U32.HI R16, RZ, 0x2, R16 ;  /* 0x00000002ff100819 */ /* 0x000fca0000011610 */
[----:B0-----:R-:W-:-:S04]  /*2b10*/  @P0 IMAD.WIDE.U32 R16, R16, 0x24924925, RZ ;  /* 0x2492492510100825 */ /* 0x001fc800078e00ff */
[----:B------:R-:W-:-:S05]  /*2b20*/  @P0 IMAD R16, R17, -0x1c, R19 ;  /* 0xffffffe411100824 */ /* 0x000fca00078e0213 */
[----:B------:R-:W-:-:S05]  /*2b30*/  @P0 LEA R16, R16, UR12, 0x3 ;  /* 0x0000000c10100c11 */ /* 0x000fca000f8e18ff */
[----:B------:R-:W-:-:S05]  /*2b40*/  @P0 VIADD R17, R16, 0xe0 ;  /* 0x000000e010110836 */ /* 0x000fca0000000000 */
[----:B------:R-:W-:-:S04]  /*2b50*/  @P0 PRMT R17, R12, 0x654, R17 ;  /* 0x000006540c110816 */ /* 0x000fc80000000011 */
[----:B------:R1:W-:Y:S01]  /*2b60*/  @P0 SYNCS.ARRIVE.TRANS64.RED.A1T0 RZ, [R17+URZ], RZ ;  /* 0x000000ff11ff09a7 */ /* 0x0003e2000810043f */
[----:B------:R-:W-:-:S13]  /*2b70*/  ISETP.GT.U32.AND P0, PT, R7, 0x1, PT ;  /* 0x000000010700780c */ /* 0x000fda0003f04070 */
[----:B-1----:R-:W-:Y:S05]  /*2b80*/  @P0 BRA `(.L_x_37) ;  /* 0x0000000000040947 */ /* 0x002fea0003800000 */
[----:B------:R-:W-:Y:S01]  /*2b90*/  BPT.TRAP 0x1 ;  /* 0x000000040000795c */ /* 0x000fe20000300000 */
.L_x_37:
[----:B------:R-:W-:Y:S01]  /*2ba0*/  SHF.L.U32 R16, R87, 0x1f, RZ ;  /* 0x0000001f57107819 */ /* 0x000fe200000006ff */
[----:B------:R-:W-:Y:S01]  /*2bb0*/  UIADD3 UR5, UR22, UR5, URZ ;  /* 0x0000000516057290 */ /* 0x000fe2000fffe03f */
[----:B------:R-:W1:Y:S01]  /*2bc0*/  LDC R31, c[0x0][0x288] ;  /* 0x0000a200ff1f7b82 */ /* 0x000e620000000800 */
[----:B------:R-:W-:Y:S01]  /*2bd0*/  UISETP.GE.U32.AND UP1, UPT, UR22, 0x1c, UPT ;  /* 0x0000001c1600788c */ /* 0x000fe2000bf26070 */
[----:B------:R-:W-:Y:S01]  /*2be0*/  IMAD.SHL.U32 R24, R20, 0x2, RZ ;  /* 0x0000000214187824 */ /* 0x000fe200078e00ff */
[----:B------:R-:W-:Y:S02]  /*2bf0*/  UISETP.GT.U32.AND UP0, UPT, UR5, 0x1b, UPT ;  /* 0x0000001b0500788c */ /* 0x000fe4000bf04070 */
[----:B------:R-:W-:Y:S02]  /*2c00*/  USHF.R.U32.HI UR6, URZ, 0x2, UR5 ;  /* 0x000000023f067899 */ /* 0x000fe40008011605 */
[----:B------:R-:W-:Y:S01]  /*2c10*/  UISETP.LT.U32.AND UP0, UPT, UR22, 0x1c, UP0 ;  /* 0x0000001c1600788c */ /* 0x000fe20008701070 */
[----:B------:R-:W4:Y:S01]  /*2c20*/  SYNCS.PHASECHK.TRANS64.TRYWAIT P0, [UR15+0x8], R16 ;  /* 0x00000810ff0075a7 */ /* 0x000f22000800014f */
[----:B------:R-:W-:Y:S01]  /*2c30*/  UIMAD.WIDE.U32 UR6, UR6, 0x24924925, URZ ;  /* 0x24924925060678a5 */ /* 0x000fe2000f8e003f */
[----:B------:R-:W-:Y:S01]  /*2c40*/  SHF.R.S32.HI R25, RZ, 0x1f, R24 ;  /* 0x0000001fff197819 */ /* 0x000fe20000011418 */
[----:B------:R-:W-:-:S02]  /*2c50*/  USEL UR8, URZ, 0x1, !UP0 ;  /* 0x000000013f087887 */ /* 0x000fc4000c000000 */
[----:B------:R-:W-:Y:S02]  /*2c60*/  UIMAD UR5, UR7, -0x1c, UR5 ;  /* 0xffffffe4070578a4 */ /* 0x000fe4000f8e0205 */
[----:B------:R-:W-:-:S04]  /*2c70*/  ULOP3.LUT UR4, UR4, UR8, URZ, 0x3c, !UPT ;  /* 0x0000000804047292 */ /* 0x000fc8000f8e3c3f */
[----:B------:R-:W-:Y:S01]  /*2c80*/  @UP1 ULOP3.LUT UR4, UR4, 0x1, UR7, 0x78, !UPT ;  /* 0x0000000104041892 */ /* 0x000fe2000f8e7807 */
[----:B-1--4-:R-:W-:Y:S11]  /*2c90*/  @!P0 BRA `(.L_x_39) ;  /* 0x0000004c00208947 */ /* 0x012ff60003800000 */
.L_x_157:
[----:B------:R-:W-:Y:S01]  /*2ca0*/  IMAD.SHL.U32 R33, R4, 0x40, RZ ;  /* 0x0000004004217824 */ /* 0x000fe200078e00ff */
[----:B------:R-:W-:Y:S01]  /*2cb0*/  ULDC UR8, c[0x0][0x284] ;  /* 0x0000a10000087ab9 */ /* 0x000fe20000000800 */
[----:B------:R-:W-:Y:S01]  /*2cc0*/  IMAD.SHL.U32 R4, R6, 0x40, RZ ;  /* 0x0000004006047824 */ /* 0x000fe200078e00ff */
[----:B------:R-:W-:Y:S01]  /*2cd0*/  SHF.R.S32.HI R32, RZ, 0x1f, R5 ;  /* 0x0000001fff207819 */ /* 0x000fe20000011405 */
[----:B------:R-:W-:Y:S01]  /*2ce0*/  ULDC.64 UR6, c[0x0][0x5d0] ;  /* 0x0001740000067ab9 */ /* 0x000fe20000000a00 */
[----:B------:R-:W-:Y:S01]  /*2cf0*/  SHF.R.S32.HI R30, RZ, 0x1f, R33 ;  /* 0x0000001fff1e7819 */ /* 0x000fe20000011421 */
[----:B0-----:R-:W-:Y:S01]  /*2d00*/  IMAD.WIDE.U32 R16, R5, UR6, R24 ;  /* 0x0000000605107c25 */ /* 0x001fe2000f8e0018 */
[----:B------:R-:W-:-:S03]  /*2d10*/  ISETP.GE.AND P0, PT, R4, UR8, PT ;  /* 0x0000000804007c0c */ /* 0x000fc6000bf06270 */
[----:B------:R-:W-:Y:S01]  /*2d20*/  IMAD R18, R32, UR6, RZ ;  /* 0x0000000620127c24 */ /* 0x000fe2000f8e02ff */
[C---:B------:R-:W-:Y:S02]  /*2d30*/  ISETP.GE.OR P0, PT, R33.reuse, R31, P0 ;  /* 0x0000001f2100720c */ /* 0x040fe40000706670 */
[----:B------:R-:W-:Y:S01]  /*2d40*/  IADD3 R16, P1, R33, R16, RZ ;  /* 0x0000001021107210 */ /* 0x000fe20007f3e0ff */
[----:B------:R-:W-:-:S05]  /*2d50*/  IMAD R19, R5, UR7, R18 ;  /* 0x0000000705137c24 */ /* 0x000fca000f8e0212 */
[----:B------:R-:W-:-:S05]  /*2d60*/  IADD3.X R17, R30, R17, R19, P1, !PT ;  /* 0x000000111e117210 */ /* 0x000fca0000ffe413 */
[----:B------:R-:W-:Y:S05]  /*2d70*/  @P0 BRA `(.L_x_40) ;  /* 0x0000002400a80947 */ /* 0x000fea0003800000 */
[----:B------:R-:W0:Y:S01]  /*2d80*/  LDC.64 R26, c[0x0][0x5c8] ;  /* 0x00017200ff1a7b82 */ /* 0x000e220000000a00 */
[----:B------:R-:W-:Y:S01]  /*2d90*/  IMAD.WIDE R28, R6, 0x40, R10 ;  /* 0x00000040061c7825 */ /* 0x000fe200078e020a */
[----:B------:R-:W-:Y:S01]  /*2da0*/  ULDC.64 UR6, c[0x0][0x5c0] ;  /* 0x0001700000067ab9 */ /* 0x000fe20000000a00 */
[----:B------:R-:W-:Y:S02]  /*2db0*/  BSSY B0, `(.L_x_40) ;  /* 0x0000266000007945 */ /* 0x000fe40003800000 */
[-C--:B0-----:R-:W-:Y:S02]  /*2dc0*/  IMAD R6, R29, R26.reuse, RZ ;  /* 0x0000001a1d067224 */ /* 0x081fe400078e02ff */
[----:B------:R-:W-:-:S04]  /*2dd0*/  IMAD.WIDE.U32 R16, R28, R26, R16 ;  /* 0x0000001a1c107225 */ /* 0x000fc800078e0010 */
[----:B------:R-:W-:Y:S01]  /*2de0*/  IMAD R19, R28, R27, R6 ;  /* 0x0000001b1c137224 */ /* 0x000fe200078e0206 */
[----:B------:R-:W-:Y:S02]  /*2df0*/  LEA R18, P0, R26, R16, 0x3 ;  /* 0x000000101a127211 */ /* 0x000fe400078018ff */
[----:B------:R-:W-:Y:S01]  /*2e00*/  IADD3 R16, P1, R16, UR6, RZ ;  /* 0x0000000610107c10 */ /* 0x000fe2000ff3e0ff */
[----:B------:R-:W-:Y:S01]  /*2e10*/  IMAD.IADD R19, R17, 0x1, R19 ;  /* 0x0000000111137824 */ /* 0x000fe200078e0213 */
[----:B------:R-:W-:-:S04]  /*2e20*/  IADD3 R18, P2, R18, UR6, RZ ;  /* 0x0000000612127c10 */ /* 0x000fc8000ff5e0ff */
[----:B------:R-:W-:Y:S01]  /*2e30*/  LEA.HI.X R6, R26, R19, R27, 0x3, P0 ;  /* 0x000000131a067211 */ /* 0x000fe200000f1c1b */
[----:B------:R-:W-:Y:S01]  /*2e40*/  IMAD R26, R20, -0x2, R31 ;  /* 0xfffffffe141a7824 */ /* 0x000fe200078e021f */
[----:B---3-5:R-:W-:Y:S02]  /*2e50*/  FSETP.NEU.AND P0, PT, R15, RZ, PT ;  /* 0x000000ff0f00720b */ /* 0x028fe40003f0d000 */
[----:B------:R-:W-:Y:S01]  /*2e60*/  IADD3.X R17, R19, UR7, RZ, P1, !PT ;  /* 0x0000000713117c10 */ /* 0x000fe20008ffe4ff */
[----:B------:R-:W-:Y:S01]  /*2e70*/  IMAD.IADD R26, R26, 0x1, -R33 ;  /* 0x000000011a1a7824 */ /* 0x000fe200078e0a21 */
[----:B------:R-:W-:Y:S01]  /*2e80*/  IADD3.X R19, R6, UR7, RZ, P2, !PT ;  /* 0x0000000706137c10 */ /* 0x000fe200097fe4ff */
[----:B------:R-:W-:-:S08]  /*2e90*/  IMAD.IADD R6, R21, 0x1, -R4 ;  /* 0x0000000115067824 */ /* 0x000fd000078e0a04 */
[----:B------:R-:W-:Y:S05]  /*2ea0*/  @!P0 BRA `(.L_x_41) ;  /* 0x0000001c00188947 */ /* 0x000fea0003800000 */
[----:B------:R-:W-:Y:S01]  /*2eb0*/  ULDC.64 UR6, c[0x0][0x5b8] ;  /* 0x00016e0000067ab9 */ /* 0x000fe20000000a00 */
[----:B------:R-:W-:Y:S01]  /*2ec0*/  ULDC.64 UR8, c[0x0][0x5a8] ;  /* 0x00016a0000087ab9 */ /* 0x000fe20000000a00 */
[----:B------:R-:W-:Y:S01]  /*2ed0*/  IMAD.WIDE.U32 R24, R5, UR6, R24 ;  /* 0x0000000605187c25 */ /* 0x000fe2000f8e0018 */
[----:B------:R-:W-:Y:S03]  /*2ee0*/  BSSY B1, `(.L_x_42) ;  /* 0x0000010000017945 */ /* 0x000fe60003800000 */
[----:B------:R-:W-:Y:S01]  /*2ef0*/  IMAD R4, R32, UR6, RZ ;  /* 0x0000000620047c24 */ /* 0x000fe2000f8e02ff */
[----:B------:R-:W-:-:S03]  /*2f00*/  IADD3 R24, P0, R33, R24, RZ ;  /* 0x0000001821187210 */ /* 0x000fc60007f1e0ff */
[----:B------:R-:W-:Y:S01]  /*2f10*/  IMAD R5, R5, UR7, R4 ;  /* 0x0000000705057c24 */ /* 0x000fe2000f8e0204 */
[----:B------:R-:W-:Y:S02]  /*2f20*/  ULDC.64 UR6, c[0x0][0x5b0] ;  /* 0x00016c0000067ab9 */ /* 0x000fe40000000a00 */
[----:B------:R-:W-:Y:S02]  /*2f30*/  IMAD R27, R29, UR6, RZ ;  /* 0x000000061d1b7c24 */ /* 0x000fe4000f8e02ff */
[----:B------:R-:W-:Y:S02]  /*2f40*/  IADD3.X R25, R30, R25, R5, P0, !PT ;  /* 0x000000191e197210 */ /* 0x000fe400007fe405 */
[----:B------:R-:W-:Y:S01]  /*2f50*/  ISETP.GE.AND P0, PT, R26, 0x1, PT ;  /* 0x000000011a00780c */ /* 0x000fe20003f06270 */
[C---:B------:R-:W-:Y:S02]  /*2f60*/  IMAD R27, R28.reuse, UR7, R27 ;  /* 0x000000071c1b7c24 */ /* 0x040fe4000f8e021b */
[----:B------:R-:W-:Y:S01]  /*2f70*/  IMAD.WIDE.U32 R4, R28, UR6, R24 ;  /* 0x000000061c047c25 */ /* 0x000fe2000f8e0018 */
[----:B------:R-:W-:-:S02]  /*2f80*/  ISETP.LT.OR P3, PT, R6, 0x1, !P0 ;  /* 0x000000010600780c */ /* 0x000fc40004761670 */
[----:B------:R-:W-:-:S04]  /*2f90*/  IADD3 R4, P1, R4, UR8, RZ ;  /* 0x0000000804047c10 */ /* 0x000fc8000ff3e0ff */
[--C-:B------:R-:W-:Y:S02]  /*2fa0*/  IADD3.X R5, R5, UR9, R27.reuse, P1, !PT ;  /* 0x0000000905057c10 */ /* 0x100fe40008ffe41b */
[----:B------:R-:W-:-:S05]  /*2fb0*/  PRMT R27, RZ, 0x7610, R27 ;  /* 0x00007610ff1b7816 */ /* 0x000fca000000001b */
[----:B------:R-:W-:Y:S05]  /*2fc0*/  @P3 BRA `(.L_x_43) ;  /* 0x0000000000043947 */ /* 0x000fea0003800000 */
[----:B------:R0:W5:Y:S02]  /*2fd0*/  LDG.E.U8 R27, desc[UR20][R4.64] ;  /* 0x00000014041b7981 */ /* 0x000164000c1e1100 */
.L_x_43:
[----:B------:R-:W-:Y:S05]  /*2fe0*/  BSYNC B1 ;  /* 0x0000000000017941 */ /* 0x000fea0003800000 */
.L_x_42:
[----:B-----5:R-:W-:Y:S01]  /*2ff0*/  LOP3.LUT R27, R27, 0xff, RZ, 0xc0, !PT ;  /* 0x000000ff1b1b7812 */ /* 0x020fe200078ec0ff */
[----:B------:R-:W-:Y:S01]  /*3000*/  BSSY B1, `(.L_x_44) ;  /* 0x000000c000017945 */ /* 0x000fe20003800000 */
[----:B------:R-:W-:Y:S02]  /*3010*/  ISETP.GE.AND P1, PT, R26, 0x2, PT ;  /* 0x000000021a00780c */ /* 0x000fe40003f26270 */
[----:B------:R-:W-:Y:S02]  /*3020*/  F2FP.F16.E5M2.UNPACK_B R27, R27 ;  /* 0x0000001bff1b723e */ /* 0x000fe400020004ff */
[----:B------:R-:W-:-:S03]  /*3030*/  ISETP.LT.OR P2, PT, R6, 0x1, !P1 ;  /* 0x000000010600780c */ /* 0x000fc60004f41670 */
[----:B------:R-:W-:Y:S01]  /*3040*/  HADD2.F32 R30, -RZ, R27.H0_H0 ;  /* 0x2000001bff1e7230 */ /* 0x000fe20000004100 */
[----:B------:R-:W-:-:S04]  /*3050*/  PRMT R27, RZ, 0x7610, R27 ;  /* 0x00007610ff1b7816 */ /* 0x000fc8000000001b */
[----:B------:R-:W-:-:S04]  /*3060*/  FMUL R30, R30, R15 ;  /* 0x0000000f1e1e7220 */ /* 0x000fc80000400000 */
[----:B--2---:R-:W-:-:S05]  /*3070*/  FFMA R30, R85, R14, R30 ;  /* 0x0000000e551e7223 */ /* 0x004fca000000001e */
[----:B------:R-:W-:-:S05]  /*3080*/  F2FP.SATFINITE.E5M2.F32.PACK_AB_MERGE_C R31, RZ, R30, RZ ;  /* 0x0000001eff1f723e */ /* 0x000fca00048060ff */
[----:B------:R1:W-:Y:S01]  /*3090*/  @!P3 STG.E.U8 desc[UR20][R16.64], R31 ;  /* 0x0000001f1000b986 */ /* 0x0003e2000c101114 */
[----:B------:R-:W-:Y:S05]  /*30a0*/  @P2 BRA `(.L_x_45) ;  /* 0x0000000000042947 */ /* 0x000fea0003800000 */
[----:B------:R2:W5:Y:S02]  /*30b0*/  LDG.E.U8 R27, desc[UR20][R4.64+0x1] ;  /* 0x00000114041b7981 */ /* 0x000564000c1e1100 */
.L_x_45:
[----:B------:R-:W-:Y:S05]  /*30c0*/  BSYNC B1 ;  /* 0x0000000000017941 */ /* 0x000fea0003800000 */
.L_x_44:
[----:B-----5:R-:W-:Y:S01]  /*30d0*/  LOP3.LUT R27, R27, 0xff, RZ, 0xc0, !PT ;  /* 0x000000ff1b1b7812 */ /* 0x020fe200078ec0ff */
[----:B------:R-:W-:Y:S01]  /*30e0*/  BSSY B1, `(.L_x_46) ;  /* 0x0000012000017945 */ /* 0x000fe20003800000 */
[----:B-1----:R-:W-:Y:S02]  /*30f0*/  IADD3 R31, P3, R28, 0x8, RZ ;  /* 0x000000081c1f7810 */ /* 0x002fe40007f7e0ff */
[----:B------:R-:W-:Y:S02]  /*3100*/  F2FP.F16.E5M2.UNPACK_B R27, R27 ;  /* 0x0000001bff1b723e */ /* 0x000fe400020004ff */
[----:B------:R-:W-:Y:S01]  /*3110*/  ISETP.LT.OR P0, PT, R6, 0x9, !P0 ;  /* 0x000000090600780c */ /* 0x000fe20004701670 */
[----:B------:R-:W-:Y:S02]  /*3120*/  IMAD.X R29, RZ, RZ, R29, P3 ;  /* 0x000000ffff1d7224 */ /* 0x000fe400018e061d */
[----:B------:R-:W-:Y:S02]  /*3130*/  HADD2.F32 R28, -RZ, R27.H0_H0 ;  /* 0x2000001bff1c7230 */ /* 0x000fe40000004100 */
[----:B------:R-:W-:-:S04]  /*3140*/  IMAD.WIDE.U32 R24, R31, UR6, R24 ;  /* 0x000000061f187c25 */ /* 0x000fc8000f8e0018 */
[----:B------:R-:W-:Y:S01]  /*3150*/  FMUL R27, R28, R15 ;  /* 0x0000000f1c1b7220 */ /* 0x000fe20000400000 */
[----:B------:R-:W-:Y:S01]  /*3160*/  IMAD R28, R29, UR6, RZ ;  /* 0x000000061d1c7c24 */ /* 0x000fe2000f8e02ff */
[----:B------:R-:W-:Y:S02]  /*3170*/  IADD3 R24, P3, R24, UR8, RZ ;  /* 0x0000000818187c10 */ /* 0x000fe4000ff7e0ff */
[----:B------:R-:W-:Y:S01]  /*3180*/  FFMA R27, R84, R14, R27 ;  /* 0x0000000e541b7223 */ /* 0x000fe2000000001b */
[----:B------:R-:W-:-:S04]  /*3190*/  IMAD R31, R31, UR7, R28 ;  /* 0x000000071f1f7c24 */ /* 0x000fc8000f8e021c */
[----:B------:R-:W-:Y:S02]  /*31a0*/  F2FP.SATFINITE.E5M2.F32.PACK_AB_MERGE_C R29, RZ, R27, RZ ;  /* 0x0000001bff1d723e */ /* 0x000fe400048060ff */
[----:B------:R-:W-:Y:S02]  /*31b0*/  IADD3.X R25, R25, UR9, R31, P3, !PT ;  /* 0x0000000919197c10 */ /* 0x000fe40009ffe41f */
[----:B------:R-:W-:Y:S01]  /*31c0*/  PRMT R27, RZ, 0x7610, R27 ;  /* 0x00007610ff1b7816 */ /* 0x000fe2000000001b */
[----:B------:R1:W-:Y:S01]  /*31d0*/  @!P2 STG.E.U8 desc[UR20][R16.64+0x1], R29 ;  /* 0x0000011d1000a986 */ /* 0x0003e2000c101114 */
[----:B------:R-:W-:Y:S05]  /*31e0*/  @P0 BRA `(.L_x_47) ;  /* 0x0000000000040947 */ /* 0x000fea0003800000 */
[----:B------:R3:W5:Y:S02]  /*31f0*/  LDG.E.U8 R27, desc[UR20][R24.64] ;  /* 0x00000014181b7981 */ /* 0x000764000c1e1100 */
.L_x_47:
[----:B------:R-:W-:Y:S05]  /*3200*/  BSYNC B1 ;  /* 0x0000000000017941 */ /* 0x000fea0003800000 */
.L_x_46:
[----:B-----5:R-:W-:Y:S01]  /*3210*/  LOP3.LUT R27, R27, 0xff, RZ, 0xc0, !PT ;  /* 0x000000ff1b1b7812 */ /* 0x020fe200078ec0ff */
[----:B------:R-:W-:Y:S01]  /*3220*/  BSSY B1, `(.L_x_48) ;  /* 0x000000b000017945 */ /* 0x000fe20003800000 */
[----:B------:R-:W-:Y:S02]  /*3230*/  ISETP.LT.OR P1, PT, R6, 0x9, !P1 ;  /* 0x000000090600780c */ /* 0x000fe40004f21670 */
[----:B------:R-:W-:-:S05]  /*3240*/  F2FP.F16.E5M2.UNPACK_B R27, R27 ;  /* 0x0000001bff1b723e */ /* 0x000fca00020004ff */
[----:B------:R-:W-:Y:S01]  /*3250*/  HADD2.F32 R28, -RZ, R27.H0_H0 ;  /* 0x2000001bff1c7230 */ /* 0x000fe20000004100 */
[----:B------:R-:W-:-:S04]  /*3260*/  PRMT R27, RZ, 0x7610, R27 ;  /* 0x00007610ff1b7816 */ /* 0x000fc8000000001b */
[----:B------:R-:W-:-:S04]  /*3270*/  FMUL R28, R28, R15 ;  /* 0x0000000f1c1c7220 */ /* 0x000fc80000400000 */
[----:B------:R-:W-:-:S05]  /*3280*/  FFMA R28, R83, R14, R28 ;  /* 0x0000000e531c7223 */ /* 0x000fca000000001c */
[----:B-1----:R-:W-:-:S05]  /*3290*/  F2FP.SATFINITE.E5M2.F32.PACK_AB_MERGE_C R29, RZ, R28, RZ ;  /* 0x0000001cff1d723e */ /* 0x002fca00048060ff */
[----:B------:R1:W-:Y:S01]  /*32a0*/  @!P0 STG.E.U8 desc[UR20][R18.64], R29 ;  /* 0x0000001d12008986 */ /* 0x0003e2000c101114 */
[----:B------:R-:W-:Y:S05]  /*32b0*/  @P1 BRA `(.L_x_49) ;  /* 0x0000000000041947 */ /* 0x000fea0003800000 */
[----:B------:R4:W5:Y:S02]  /*32c0*/  LDG.E.U8 R27, desc[UR20][R24.64+0x1] ;  /* 0x00000114181b7981 */ /* 0x000964000c1e1100 */
.L_x_49:
[----:B------:R-:W-:Y:S05]  /*32d0*/  BSYNC B1 ;  /* 0x0000000000017941 */ /* 0x000fea0003800000 */
.L_x_48:
[----:B-----5:R-:W-:Y:S01]  /*32e0*/  LOP3.LUT R27, R27, 0xff, RZ, 0xc0, !PT ;  /* 0x000000ff1b1b7812 */ /* 0x020fe200078ec0ff */
[----:B------:R-:W-:Y:S01]  /*32f0*/  BSSY B1, `(.L_x_50) ;  /* 0x000000c000017945 */ /* 0x000fe20003800000 */
[----:B------:R-:W-:Y:S02]  /*3300*/  ISETP.GE.AND P0, PT, R26, 0x9, PT ;  /* 0x000000091a00780c */ /* 0x000fe40003f06270 */
[----:B------:R-:W-:Y:S02]  /*3310*/  F2FP.F16.E5M2.UNPACK_B R27, R27 ;  /* 0x0000001bff1b723e */ /* 0x000fe400020004ff */
[----:B------:R-:W-:-:S03]  /*3320*/  ISETP.LT.OR P2, PT, R6, 0x1, !P0 ;  /* 0x000000010600780c */ /* 0x000fc60004741670 */
[----:B------:R-:W-:-:S05]  /*3330*/  HADD2.F32 R28, -RZ, R27.H0_H0 ;  /* 0x2000001bff1c7230 */ /* 0x000fca0000004100 */
[----:B------:R-:W-:-:S04]  /*3340*/  FMUL R27, R28, R15 ;  /* 0x0000000f1c1b7220 */ /* 0x000fc80000400000 */
[----:B------:R-:W-:-:S05]  /*3350*/  FFMA R27, R82, R14, R27 ;  /* 0x0000000e521b7223 */ /* 0x000fca000000001b */
[----:B-1----:R-:W-:Y:S02]  /*3360*/  F2FP.SATFINITE.E5M2.F32.PACK_AB_MERGE_C R29, RZ, R27, RZ ;  /* 0x0000001bff1d723e */ /* 0x002fe400048060ff */
[----:B------:R-:W-:-:S03]  /*3370*/  PRMT R27, RZ, 0x7610, R27 ;  /* 0x00007610ff1b7816 */ /* 0x000fc6000000001b */
[----:B------:R1:W-:Y:S01]  /*3380*/  @!P1 STG.E.U8 desc[UR20][R18.64+0x1], R29 ;  /* 0x0000011d12009986 */ /* 0x0003e2000c101114 */
[----:B------:R-:W-:Y:S05]  /*3390*/  @P2 BRA `(.L_x_51) ;  /* 0x0000000000042947 */ /* 0x000fea0003800000 */
[----:B------:R0:W5:Y:S02]  /*33a0*/  LDG.E.U8 R27, desc[UR20][R4.64+0x8] ;  /* 0x00000814041b7981 */ /* 0x000164000c1e1100 */
.L_x_51:
[----:B------:R-:W-:Y:S05]  /*33b0*/  BSYNC B1 ;  /* 0x0000000000017941 */ /* 0x000fea0003800000 */
.L_x_50:
        /* <DEDUP_REMOVED lines=13> */
.L_x_53:
[----:B------:R-:W-:Y:S05]  /*3490*/  BSYNC B1 ;  /* 0x0000000000017941 */ /* 0x000fea0003800000 */
.L_x_52:
[----:B-----5:R-:W-:Y:S01]  /*34a0*/  LOP3.LUT R27, R27, 0xff, RZ, 0xc0, !PT ;  /* 0x000000ff1b1b7812 */ /* 0x020fe200078ec0ff */
[----:B------:R-:W-:Y:S01]  /*34b0*/  BSSY B1, `(.L_x_54) ;  /* 0x000000b000017945 */ /* 0x000fe20003800000 */
[----:B------:R-:W-:Y:S02]  /*34c0*/  ISETP.LT.OR P0, PT, R6, 0x9, !P0 ;  /* 0x000000090600780c */ /* 0x000fe40004701670 */
[----:B------:R-:W-:-:S05]  /*34d0*/  F2FP.F16.E5M2.UNPACK_B R27, R27 ;  /* 0x0000001bff1b723e */ /* 0x000fca00020004ff */
        /* <DEDUP_REMOVED lines=8> */
.L_x_55:
[----:B------:R-:W-:Y:S05]  /*3560*/  BSYNC B1 ;  /* 0x0000000000017941 */ /* 0x000fea0003800000 */
.L_x_54:
        /* <DEDUP_REMOVED lines=12> */
.L_x_57:
[----:B------:R-:W-:Y:S05]  /*3630*/  BSYNC B1 ;  /* 0x0000000000017941 */ /* 0x000fea0003800000 */
.L_x_56:
        /* <DEDUP_REMOVED lines=13> */
.L_x_59:
[----:B------:R-:W-:Y:S05]  /*3710*/  BSYNC B1 ;  /* 0x0000000000017941 */ /* 0x000fea0003800000 */
.L_x_58:
        /* <DEDUP_REMOVED lines=13> */
.L_x_61:
[----:B------:R-:W-:Y:S05]  /*37f0*/  BSYNC B1 ;  /* 0x0000000000017941 */ /* 0x000fea0003800000 */
.L_x_60:
        /* <DEDUP_REMOVED lines=12> */
.L_x_63:
[----:B------:R-:W-:Y:S05]  /*38c0*/  BSYNC B1 ;  /* 0x0000000000017941 */ /* 0x000fea0003800000 */
.L_x_62:
        /* <DEDUP_REMOVED lines=12> */
.L_x_65:
[----:B------:R-:W-:Y:S05]  /*3990*/  BSYNC B1 ;  /* 0x0000000000017941 */ /* 0x000fea0003800000 */
.L_x_64:
        /* <DEDUP_REMOVED lines=13> */
.L_x_67:
[----:B------:R-:W-:Y:S05]  /*3a70*/  BSYNC B1 ;  /* 0x0000000000017941 */ /* 0x000fea0003800000 */
.L_x_66:
        /* <DEDUP_REMOVED lines=13> */
.L_x_69:
[----:B------:R-:W-:Y:S05]  /*3b50*/  BSYNC B1 ;  /* 0x0000000000017941 */ /* 0x000fea0003800000 */
.L_x_68:
        /* <DEDUP_REMOVED lines=12> */
.L_x_71:
[----:B------:R-:W-:Y:S05]  /*3c20*/  BSYNC B1 ;  /* 0x0000000000017941 */ /* 0x000fea0003800000 */
.L_x_70:
        /* <DEDUP_REMOVED lines=12> */
.L_x_73:
[----:B------:R-:W-:Y:S05]  /*3cf0*/  BSYNC B1 ;  /* 0x0000000000017941 */ /* 0x000fea0003800000 */
.L_x_72:
        /* <DEDUP_REMOVED lines=13> */
.L_x_75:
[----:B------:R-:W-:Y:S05]  /*3dd0*/  BSYNC B1 ;  /* 0x0000000000017941 */ /* 0x000fea0003800000 */
.L_x_74:
        /* <DEDUP_REMOVED lines=13> */
.L_x_77:
[----:B------:R-:W-:Y:S05]  /*3eb0*/  BSYNC B1 ;  /* 0x0000000000017941 */ /* 0x000fea0003800000 */
.L_x_76:
        /* <DEDUP_REMOVED lines=12> */
.L_x_79:
[----:B------:R-:W-:Y:S05]  /*3f80*/  BSYNC B1 ;  /* 0x0000000000017941 */ /* 0x000fea0003800000 */
.L_x_78:
        /* <DEDUP_REMOVED lines=12> */
.L_x_81:
[----:B------:R-:W-:Y:S05]  /*4050*/  BSYNC B1 ;  /* 0x0000000000017941 */ /* 0x000fea0003800000 */
.L_x_80:
        /* <DEDUP_REMOVED lines=13> */
.L_x_83:
[----:B------:R-:W-:Y:S05]  /*4130*/  BSYNC B1 ;  /* 0x0000000000017941 */ /* 0x000fea0003800000 */
.L_x_82:
        /* <DEDUP_REMOVED lines=13> */
.L_x_85:
[----:B------:R-:W-:Y:S05]  /*4210*/  BSYNC B1 ;  /* 0x0000000000017941 */ /* 0x000fea0003800000 */
.L_x_84:
        /* <DEDUP_REMOVED lines=12> */
.L_x_87:
[----:B------:R-:W-:Y:S05]  /*42e0*/  BSYNC B1 ;  /* 0x0000000000017941 */ /* 0x000fea0003800000 */
.L_x_86:
        /* <DEDUP_REMOVED lines=12> */
.L_x_89:
[----:B------:R-:W-:Y:S05]  /*43b0*/  BSYNC B1 ;  /* 0x0000000000017941 */ /* 0x000fea0003800000 */
.L_x_88:
        /* <DEDUP_REMOVED lines=13> */
.L_x_91:
[----:B------:R-:W-:Y:S05]  /*4490*/  BSYNC B1 ;  /* 0x0000000000017941 */ /* 0x000fea0003800000 */
.L_x_90:
        /* <DEDUP_REMOVED lines=13> */
.L_x_93:
[----:B------:R-:W-:Y:S05]  /*4570*/  BSYNC B1 ;  /* 0x0000000000017941 */ /* 0x000fea0003800000 */
.L_x_92:
        /* <DEDUP_REMOVED lines=12> */
.L_x_95:
[----:B------:R-:W-:Y:S05]  /*4640*/  BSYNC B1 ;  /* 0x0000000000017941 */ /* 0x000fea0003800000 */
.L_x_94:
        /* <DEDUP_REMOVED lines=12> */
.L_x_97:
[----:B------:R-:W-:Y:S05]  /*4710*/  BSYNC B1 ;  /* 0x0000000000017941 */ /* 0x000fea0003800000 */
.L_x_96:
        /* <DEDUP_REMOVED lines=13> */
.L_x_99:
[----:B------:R-:W-:Y:S05]  /*47f0*/  BSYNC B1 ;  /* 0x0000000000017941 */ /* 0x000fea0003800000 */
.L_x_98:
[----:B-----5:R-:W-:Y:S01]  /*4800*/  LOP3.LUT R27, R27, 0xff, RZ, 0xc0, !PT ;  /* 0x000000ff1b1b7812 */ /* 0x020fe200078ec0ff */
[----:B------:R-:W-:Y:S01]  /*4810*/  BSSY B1, `(.L_x_100) ;  /* 0x000000c000017945 */ /* 0x000fe20003800000 */
[----:B------:R-:W-:Y:S02]  /*4820*/  ISETP.GE.AND P1, PT, R26, 0x3a, PT ;  /* 0x0000003a1a00780c */ /* 0x000fe40003f26270 */
[----:B------:R-:W-:Y:S02]  /*4830*/  F2FP.F16.E5M2.UNPACK_B R27, R27 ;  /* 0x0000001bff1b723e */ /* 0x000fe400020004ff */
[----:B------:R-:W-:Y:S02]  /*4840*/  ISETP.LT.OR P3, PT, R6, 0x1, !P1 ;  /* 0x000000010600780c */ /* 0x000fe40004f61670 */
[----:B------:R-:W-:Y:S01]  /*4850*/  PRMT R26, RZ, 0x7610, R26 ;  /* 0x00007610ff1a7816 */ /* 0x000fe2000000001a */
[----:B------:R-:W-:-:S05]  /*4860*/  HADD2.F32 R28, -RZ, R27.H0_H0 ;  /* 0x2000001bff1c7230 */ /* 0x000fca0000004100 */
[----:B------:R-:W-:-:S04]  /*4870*/  FMUL R28, R28, R15 ;  /* 0x0000000f1c1c7220 */ /* 0x000fc80000400000 */
[----:B------:R-:W-:-:S05]  /*4880*/  FFMA R28, R57, R14, R28 ;  /* 0x0000000e391c7223 */ /* 0x000fca000000001c */
[----:B------:R-:W-:-:S05]  /*4890*/  F2FP.SATFINITE.E5M2.F32.PACK_AB_MERGE_C R27, RZ, R28, RZ ;  /* 0x0000001cff1b723e */ /* 0x000fca00048060ff */
[----:B------:R0:W-:Y:S01]  /*48a0*/  @!P2 STG.E.U8 desc[UR20][R16.64+0x38], R27 ;  /* 0x0000381b1000a986 */ /* 0x0001e2000c101114 */
[----:B------:R-:W-:Y:S05]  /*48b0*/  @P3 BRA `(.L_x_101) ;  /* 0x0000000000043947 */ /* 0x000fea0003800000 */
[----:B------:R0:W5:Y:S02]  /*48c0*/  LDG.E.U8 R26, desc[UR20][R4.64+0x39] ;  /* 0x00003914041a7981 */ /* 0x000164000c1e1100 */
.L_x_101:
[----:B------:R-:W-:Y:S05]  /*48d0*/  BSYNC B1 ;  /* 0x0000000000017941 */ /* 0x000fea0003800000 */
.L_x_100:
[----:B-----5:R-:W-:Y:S01]  /*48e0*/  LOP3.LUT R26, R26, 0xff, RZ, 0xc0, !PT ;  /* 0x000000ff1a1a7812 */ /* 0x020fe200078ec0ff */
[----:B------:R-:W-:Y:S01]  /*48f0*/  BSSY B1, `(.L_x_102) ;  /* 0x000000b000017945 */ /* 0x000fe20003800000 */
[----:B------:R-:W-:Y:S02]  /*4900*/  ISETP.LT.OR P0, PT, R6, 0x9, !P0 ;  /* 0x000000090600780c */ /* 0x000fe40004701670 */
[----:B------:R-:W-:Y:S02]  /*4910*/  F2FP.F16.E5M2.UNPACK_B R26, R26 ;  /* 0x0000001aff1a723e */ /* 0x000fe400020004ff */
[----:B0-2---:R-:W-:-:S03]  /*4920*/  PRMT R4, RZ, 0x7610, R4 ;  /* 0x00007610ff047816 */ /* 0x005fc60000000004 */
[----:B------:R-:W-:-:S05]  /*4930*/  HADD2.F32 R26, -RZ, R26.H0_H0 ;  /* 0x2000001aff1a7230 */ /* 0x000fca0000004100 */
[----:B------:R-:W-:-:S04]  /*4940*/  FMUL R5, R26, R15 ;  /* 0x0000000f1a057220 */ /* 0x000fc80000400000 */
[----:B------:R-:W-:-:S05]  /*4950*/  FFMA R5, R56, R14, R5 ;  /* 0x0000000e38057223 */ /* 0x000fca0000000005 */
[----:B------:R-:W-:-:S05]  /*4960*/  F2FP.SATFINITE.E5M2.F32.PACK_AB_MERGE_C R5, RZ, R5, RZ ;  /* 0x00000005ff05723e */ /* 0x000fca00048060ff */
[----:B------:R0:W-:Y:S01]  /*4970*/  @!P3 STG.E.U8 desc[UR20][R16.64+0x39], R5 ;  /* 0x000039051000b986 */ /* 0x0001e2000c101114 */
[----:B------:R-:W-:Y:S05]  /*4980*/  @P0 BRA `(.L_x_103) ;  /* 0x0000000000040947 */ /* 0x000fea0003800000 */
[----:B------:R2:W5:Y:S02]  /*4990*/  LDG.E.U8 R4, desc[UR20][R24.64+0x38] ;  /* 0x0000381418047981 */ /* 0x000564000c1e1100 */
.L_x_103:
[----:B------:R-:W-:Y:S05]  /*49a0*/  BSYNC B1 ;  /* 0x0000000000017941 */ /* 0x000fea0003800000 */
.L_x_102:
[----:B-----5:R-:W-:Y:S01]  /*49b0*/  LOP3.LUT R4, R4, 0xff, RZ, 0xc0, !PT ;  /* 0x000000ff04047812 */ /* 0x020fe200078ec0ff */
[----:B------:R-:W-:Y:S01]  /*49c0*/  BSSY B1, `(.L_x_104) ;  /* 0x000000b000017945 */ /* 0x000fe20003800000 */
[----:B------:R-:W-:Y:S02]  /*49d0*/  ISETP.LT.OR P1, PT, R6, 0x9, !P1 ;  /* 0x000000090600780c */ /* 0x000fe40004f21670 */
[----:B------:R-:W-:-:S05]  /*49e0*/  F2FP.F16.E5M2.UNPACK_B R4, R4 ;  /* 0x00000004ff04723e */ /* 0x000fca00020004ff */
[----:B------:R-:W-:-:S05]  /*49f0*/  HADD2.F32 R4, -RZ, R4.H0_H0 ;  /* 0x20000004ff047230 */ /* 0x000fca0000004100 */
[----:B------:R-:W-:-:S04]  /*4a00*/  FMUL R4, R4, R15 ;  /* 0x0000000f04047220 */ /* 0x000fc80000400000 */
[----:B------:R-:W-:-:S05]  /*4a10*/  FFMA R4, R23, R14, R4 ;  /* 0x0000000e17047223 */ /* 0x000fca0000000004 */
[----:B0-----:R-:W-:Y:S02]  /*4a20*/  F2FP.SATFINITE.E5M2.F32.PACK_AB_MERGE_C R5, RZ, R4, RZ ;  /* 0x00000004ff05723e */ /* 0x001fe400048060ff */
[----:B------:R-:W-:-:S03]  /*4a30*/  PRMT R4, RZ, 0x7610, R4 ;  /* 0x00007610ff047816 */ /* 0x000fc60000000004 */
[----:B------:R0:W-:Y:S01]  /*4a40*/  @!P0 STG.E.U8 desc[UR20][R18.64+0x38], R5 ;  /* 0x0000380512008986 */ /* 0x0001e2000c101114 */
[----:B------:R-:W-:Y:S05]  /*4a50*/  @P1 BRA `(.L_x_105) ;  /* 0x0000000000041947 */ /* 0x000fea0003800000 */
[----:B------:R0:W5:Y:S02]  /*4a60*/  LDG.E.U8 R4, desc[UR20][R24.64+0x39] ;  /* 0x0000391418047981 */ /* 0x000164000c1e1100 */
.L_x_105:
[----:B------:R-:W-:Y:S05]  /*4a70*/  BSYNC B1 ;  /* 0x0000000000017941 */ /* 0x000fea0003800000 */
.L_x_104:
[----:B------:R-:W-:Y:S05]  /*4a80*/  @P1 BRA `(.L_x_106) ;  /* 0x0000000800601947 */ /* 0x000fea0003800000 */
[----:B-----5:R-:W-:-:S04]  /*4a90*/  LOP3.LUT R4, R4, 0xff, RZ, 0xc0, !PT ;  /* 0x000000ff04047812 */ /* 0x020fc800078ec0ff */
[----:B------:R-:W-:-:S05]  /*4aa0*/  F2FP.F16.E5M2.UNPACK_B R4, R4 ;  /* 0x00000004ff04723e */ /* 0x000fca00020004ff */
[----:B------:R-:W-:-:S05]  /*4ab0*/  HADD2.F32 R4, -RZ, R4.H0_H0 ;  /* 0x20000004ff047230 */ /* 0x000fca0000004100 */
[----:B0-----:R-:W-:-:S04]  /*4ac0*/  FMUL R5, R4, R15 ;  /* 0x0000000f04057220 */ /* 0x001fc80000400000 */
[----:B------:R-:W-:-:S05]  /*4ad0*/  FFMA R5, R22, R14, R5 ;  /* 0x0000000e16057223 */ /* 0x000fca0000000005 */
[----:B------:R-:W-:-:S05]  /*4ae0*/  F2FP.SATFINITE.E5M2.F32.PACK_AB_MERGE_C R5, RZ, R5, RZ ;  /* 0x00000005ff05723e */ /* 0x000fca00048060ff */
[----:B------:R0:W-:Y:S01]  /*4af0*/  STG.E.U8 desc[UR20][R18.64+0x39], R5 ;  /* 0x0000390512007986 */ /* 0x0001e2000c101114 */
[----:B------:R-:W-:Y:S05]  /*4b00*/  BRA `(.L_x_106) ;  /* 0x0000000800407947 */ /* 0x000fea0003800000 */
.L_x_41:
[C---:B------:R-:W-:Y:S01]  /*4b10*/  ISETP.GE.AND P3, PT, R26.reuse, 0x1, PT ;  /* 0x000000011a00780c */ /* 0x040fe20003f66270 */
[-C--:B--2---:R-:W-:Y:S01]  /*4b20*/  FMUL R85, R85, R14.reuse ;  /* 0x0000000e55557220 */ /* 0x084fe20000400000 */
[----:B------:R-:W-:Y:S01]  /*4b30*/  ISETP.GE.AND P0, PT, R26, 0x2, PT ;  /* 0x000000021a00780c */ /* 0x000fe20003f06270 */
[-C--:B------:R-:W-:Y:S01]  /*4b40*/  FMUL R84, R84, R14.reuse ;  /* 0x0000000e54547220 */ /* 0x080fe20000400000 */
[C---:B------:R-:W-:Y:S01]  /*4b50*/  ISETP.LT.OR P1, PT, R6.reuse, 0x1, !P3 ;  /* 0x000000010600780c */ /* 0x040fe20005f21670 */
[-C--:B------:R-:W-:Y:S01]  /*4b60*/  FMUL R83, R83, R14.reuse ;  /* 0x0000000e53537220 */ /* 0x080fe20000400000 */
[----:B------:R-:W-:Y:S01]  /*4b70*/  ISETP.LT.OR P2, PT, R6, 0x1, !P0 ;  /* 0x000000010600780c */ /* 0x000fe20004741670 */
[-C--:B------:R-:W-:Y:S01]  /*4b80*/  FMUL R82, R82, R14.reuse ;  /* 0x0000000e52527220 */ /* 0x080fe20000400000 */
[----:B------:R-:W-:Y:S01]  /*4b90*/  ISETP.LT.OR P3, PT, R6, 0x9, !P3 ;  /* 0x000000090600780c */ /* 0x000fe20005f61670 */
[-C--:B------:R-:W-:Y:S01]  /*4ba0*/  FMUL R81, R81, R14.reuse ;  /* 0x0000000e51517220 */ /* 0x080fe20000400000 */
[----:B------:R-:W-:Y:S01]  /*4bb0*/  F2FP.SATFINITE.E5M2.F32.PACK_AB_MERGE_C R85, RZ, R85, RZ ;  /* 0x00000055ff55723e */ /* 0x000fe200048060ff */
[----:B------:R-:W-:Y:S01]  /*4bc0*/  FMUL R80, R80, R14 ;  /* 0x0000000e50507220 */ /* 0x000fe20000400000 */
[----:B------:R-:W-:Y:S01]  /*4bd0*/  F2FP.SATFINITE.E5M2.F32.PACK_AB_MERGE_C R5, RZ, R84, RZ ;  /* 0x00000054ff05723e */ /* 0x000fe200048060ff */
[-C--:B------:R-:W-:Y:S01]  /*4be0*/  FMUL R79, R79, R14.reuse ;  /* 0x0000000e4f4f7220 */ /* 0x080fe20000400000 */
[----:B------:R-:W-:Y:S01]  /*4bf0*/  F2FP.SATFINITE.E5M2.F32.PACK_AB_MERGE_C R83, RZ, R83, RZ ;  /* 0x00000053ff53723e */ /* 0x000fe200048060ff */
[-C--:B------:R-:W-:Y:S01]  /*4c00*/  FMUL R78, R78, R14.reuse ;  /* 0x0000000e4e4e7220 */ /* 0x080fe20000400000 */
[----:B------:R-:W-:Y:S01]  /*4c10*/  ISETP.LT.OR P0, PT, R6, 0x9, !P0 ;  /* 0x000000090600780c */ /* 0x000fe20004701670 */
[----:B------:R-:W-:Y:S01]  /*4c20*/  @!P1 STG.E.U8 desc[UR20][R16.64], R85 ;  /* 0x0000005510009986 */ /* 0x000fe2000c101114 */
[C---:B------:R-:W-:Y:S01]  /*4c30*/  ISETP.GE.AND P1, PT, R26.reuse, 0x9, PT ;  /* 0x000000091a00780c */ /* 0x040fe20003f26270 */
[-C--:B------:R-:W-:Y:S01]  /*4c40*/  FMUL R77, R77, R14.reuse ;  /* 0x0000000e4d4d7220 */ /* 0x080fe20000400000 */
[----:B------:R-:W-:Y:S01]  /*4c50*/  F2FP.SATFINITE.E5M2.F32.PACK_AB_MERGE_C R81, RZ, R81, RZ ;  /* 0x00000051ff51723e */ /* 0x000fe200048060ff */
[----:B------:R0:W-:Y:S01]  /*4c60*/  @!P2 STG.E.U8 desc[UR20][R16.64+0x1], R5 ;  /* 0x000001051000a986 */ /* 0x0001e2000c101114 */
[----:B------:R-:W-:Y:S01]  /*4c70*/  ISETP.GE.AND P2, PT, R26, 0xa, PT ;  /* 0x0000000a1a00780c */ /* 0x000fe20003f46270 */
[----:B------:R-:W-:Y:S01]  /*4c80*/  FMUL R76, R76, R14 ;  /* 0x0000000e4c4c7220 */ /* 0x000fe20000400000 */
[----:B------:R-:W-:Y:S01]  /*4c90*/  F2FP.SATFINITE.E5M2.F32.PACK_AB_MERGE_C R25, RZ, R80, RZ ;  /* 0x00000050ff19723e */ /* 0x000fe200048060ff */
[----:B------:R-:W-:Y:S01]  /*4ca0*/  @!P3 STG.E.U8 desc[UR20][R18.64], R83 ;  /* 0x000000531200b986 */ /* 0x000fe2000c101114 */
[----:B------:R-:W-:Y:S01]  /*4cb0*/  ISETP.LT.OR P3, PT, R6, 0x1, !P1 ;  /* 0x000000010600780c */ /* 0x000fe20004f61670 */
[-C--:B------:R-:W-:Y:S01]  /*4cc0*/  FMUL R74, R74, R14.reuse ;  /* 0x0000000e4a4a7220 */ /* 0x080fe20000400000 */
[C---:B------:R-:W-:Y:S01]  /*4cd0*/  ISETP.LT.OR P5, PT, R6.reuse, 0x1, !P2 ;  /* 0x000000010600780c */ /* 0x040fe200057a1670 */
[-C--:B------:R-:W-:Y:S01]  /*4ce0*/  FMUL R75, R75, R14.reuse ;  /* 0x0000000e4b4b7220 */ /* 0x080fe20000400000 */
[----:B------:R-:W-:Y:S01]  /*4cf0*/  ISETP.LT.OR P1, PT, R6, 0x9, !P1 ;  /* 0x000000090600780c */ /* 0x000fe20004f21670 */
[-C--:B------:R-:W-:Y:S01]  /*4d00*/  FMUL R73, R73, R14.reuse ;  /* 0x0000000e49497220 */ /* 0x080fe20000400000 */
[----:B------:R-:W-:Y:S01]  /*4d10*/  F2FP.SATFINITE.E5M2.F32.PACK_AB_MERGE_C R79, RZ, R79, RZ ;  /* 0x0000004fff4f723e */ /* 0x000fe200048060ff */
[----:B------:R-:W-:Y:S01]  /*4d20*/  FMUL R72, R72, R14 ;  /* 0x0000000e48487220 */ /* 0x000fe20000400000 */
[----:B0-----:R-:W-:Y:S01]  /*4d30*/  F2FP.SATFINITE.E5M2.F32.PACK_AB_MERGE_C R5, RZ, R82, RZ ;  /* 0x00000052ff05723e */ /* 0x001fe200048060ff */
[-C--:B------:R-:W-:Y:S01]  /*4d40*/  FMUL R70, R70, R14.reuse ;  /* 0x0000000e46467220 */ /* 0x080fe20000400000 */
[----:B------:R-:W-:Y:S01]  /*4d50*/  ISETP.LT.OR P2, PT, R6, 0x9, !P2 ;  /* 0x000000090600780c */ /* 0x000fe20005741670 */
[----:B------:R-:W-:Y:S01]  /*4d60*/  FMUL R71, R71, R14 ;  /* 0x0000000e47477220 */ /* 0x000fe20000400000 */
[----:B------:R-:W-:Y:S01]  /*4d70*/  F2FP.SATFINITE.E5M2.F32.PACK_AB_MERGE_C R27, RZ, R78, RZ ;  /* 0x0000004eff1b723e */ /* 0x000fe200048060ff */
[----:B------:R0:W-:Y:S01]  /*4d80*/  @!P0 STG.E.U8 desc[UR20][R18.64+0x1], R5 ;  /* 0x0000010512008986 */ /* 0x0001e2000c101114 */
[C---:B------:R-:W-:Y:S01]  /*4d90*/  ISETP.GE.AND P0, PT, R26.reuse, 0x11, PT ;  /* 0x000000111a00780c */ /* 0x040fe20003f06270 */
[-C--:B------:R-:W-:Y:S01]  /*4da0*/  FMUL R69, R69, R14.reuse ;  /* 0x0000000e45457220 */ /* 0x080fe20000400000 */
[----:B------:R-:W-:Y:S01]  /*4db0*/  F2FP.SATFINITE.E5M2.F32.PACK_AB_MERGE_C R77, RZ, R77, RZ ;  /* 0x0000004dff4d723e */ /* 0x000fe200048060ff */
[----:B------:R-:W-:Y:S01]  /*4dc0*/  @!P3 STG.E.U8 desc[UR20][R16.64+0x8], R81 ;  /* 0x000008511000b986 */ /* 0x000fe2000c101114 */
[----:B------:R-:W-:Y:S01]  /*4dd0*/  ISETP.GE.AND P3, PT, R26, 0x12, PT ;  /* 0x000000121a00780c */ /* 0x000fe20003f66270 */
[-C--:B------:R-:W-:Y:S01]  /*4de0*/  FMUL R68, R68, R14.reuse ;  /* 0x0000000e44447220 */ /* 0x080fe20000400000 */
[----:B------:R-:W-:Y:S01]  /*4df0*/  F2FP.SATFINITE.E5M2.F32.PACK_AB_MERGE_C R75, RZ, R75, RZ ;  /* 0x0000004bff4b723e */ /* 0x000fe200048060ff */
[----:B------:R1:W-:Y:S01]  /*4e00*/  @!P5 STG.E.U8 desc[UR20][R16.64+0x9], R25 ;  /* 0x000009191000d986 */ /* 0x0003e2000c101114 */
[C---:B------:R-:W-:Y:S01]  /*4e10*/  ISETP.LT.OR P5, PT, R6.reuse, 0x1, !P3 ;  /* 0x000000010600780c */ /* 0x040fe20005fa1670 */
[-C--:B------:R-:W-:Y:S01]  /*4e20*/  FMUL R67, R67, R14.reuse ;  /* 0x0000000e43437220 */ /* 0x080fe20000400000 */
[C---:B------:R-:W-:Y:S01]  /*4e30*/  ISETP.LT.OR P3, PT, R6.reuse, 0x9, !P3 ;  /* 0x000000090600780c */ /* 0x040fe20005f61670 */
[----:B------:R-:W-:Y:S01]  /*4e40*/  @!P1 STG.E.U8 desc[UR20][R18.64+0x8], R79 ;  /* 0x0000084f12009986 */ /* 0x000fe2000c101114 */
[----:B------:R-:W-:Y:S01]  /*4e50*/  ISETP.LT.OR P1, PT, R6, 0x1, !P0 ;  /* 0x000000010600780c */ /* 0x000fe20004721670 */
[----:B------:R-:W-:Y:S01]  /*4e60*/  FMUL R66, R66, R14 ;  /* 0x0000000e42427220 */ /* 0x000fe20000400000 */
[----:B0-----:R-:W-:Y:S01]  /*4e70*/  F2FP.SATFINITE.E5M2.F32.PACK_AB_MERGE_C R5, RZ, R76, RZ ;  /* 0x0000004cff05723e */ /* 0x001fe200048060ff */
[----:B------:R-:W-:Y:S01]  /*4e80*/  @!P2 STG.E.U8 desc[UR20][R18.64+0x9], R27 ;  /* 0x0000091b1200a986 */ /* 0x000fe2000c101114 */
[----:B------:R-:W-:Y:S01]  /*4e90*/  ISETP.GE.AND P2, PT, R26, 0x19, PT ;  /* 0x000000191a00780c */ /* 0x000fe20003f46270 */
[-C--:B------:R-:W-:Y:S01]  /*4ea0*/  FMUL R65, R65, R14.reuse ;  /* 0x0000000e41417220 */ /* 0x080fe20000400000 */
[----:B------:R-:W-:Y:S01]  /*4eb0*/  ISETP.LT.OR P0, PT, R6, 0x9, !P0 ;  /* 0x000000090600780c */ /* 0x000fe20004701670 */
[----:B------:R-:W-:Y:S01]  /*4ec0*/  FMUL R64, R64, R14 ;  /* 0x0000000e40407220 */ /* 0x000fe20000400000 */
[----:B------:R-:W-:Y:S01]  /*4ed0*/  ISETP.LT.OR P6, PT, R6, 0x1, !P2 ;  /* 0x000000010600780c */ /* 0x000fe200057c1670 */
[----:B------:R0:W-:Y:S01]  /*4ee0*/  @!P5 STG.E.U8 desc[UR20][R16.64+0x11], R5 ;  /* 0x000011051000d986 */ /* 0x0001e2000c101114 */
[----:B-1----:R-:W-:Y:S01]  /*4ef0*/  F2FP.SATFINITE.E5M2.F32.PACK_AB_MERGE_C R25, RZ, R74, RZ ;  /* 0x0000004aff19723e */ /* 0x002fe200048060ff */
[-C--:B------:R-:W-:Y:S01]  /*4f00*/  FMUL R62, R62, R14.reuse ;  /* 0x0000000e3e3e7220 */ /* 0x080fe20000400000 */
[----:B------:R-:W-:Y:S01]  /*4f10*/  F2FP.SATFINITE.E5M2.F32.PACK_AB_MERGE_C R73, RZ, R73, RZ ;  /* 0x00000049ff49723e */ /* 0x000fe200048060ff */
[----:B------:R-:W-:Y:S01]  /*4f20*/  @!P1 STG.E.U8 desc[UR20][R16.64+0x10], R77 ;  /* 0x0000104d10009986 */ /* 0x000fe2000c101114 */
[----:B------:R-:W-:Y:S01]  /*4f30*/  ISETP.GE.AND P1, PT, R26, 0x1a, PT ;  /* 0x0000001a1a00780c */ /* 0x000fe20003f26270 */
[-C--:B------:R-:W-:Y:S01]  /*4f40*/  FMUL R63, R63, R14.reuse ;  /* 0x0000000e3f3f7220 */ /* 0x080fe20000400000 */
[C---:B------:R-:W-:Y:S01]  /*4f50*/  ISETP.LT.OR P2, PT, R6.reuse, 0x9, !P2 ;  /* 0x000000090600780c */ /* 0x040fe20005741670 */
[----:B------:R1:W-:Y:S01]  /*4f60*/  @!P3 STG.E.U8 desc[UR20][R18.64+0x11], R25 ;  /* 0x000011191200b986 */ /* 0x0003e2000c101114 */
[C---:B------:R-:W-:Y:S01]  /*4f70*/  ISETP.LT.OR P5, PT, R6.reuse, 0x1, !P1 ;  /* 0x000000010600780c */ /* 0x040fe20004fa1670 */
[----:B------:R-:W-:Y:S01]  /*4f80*/  FMUL R61, R61, R14 ;  /* 0x0000000e3d3d7220 */ /* 0x000fe20000400000 */
[----:B------:R-:W-:Y:S01]  /*4f90*/  ISETP.LT.OR P3, PT, R6, 0x9, !P1 ;  /* 0x000000090600780c */ /* 0x000fe20004f61670 */
[----:B------:R-:W-:Y:S01]  /*4fa0*/  @!P0 STG.E.U8 desc[UR20][R18.64+0x10], R75 ;  /* 0x0000104b12008986 */ /* 0x000fe2000c101114 */
[----:B0-----:R-:W-:Y:S01]  /*4fb0*/  F2FP.SATFINITE.E5M2.F32.PACK_AB_MERGE_C R5, RZ, R72, RZ ;  /* 0x00000048ff05723e */ /* 0x001fe200048060ff */
[-C--:B------:R-:W-:Y:S01]  /*4fc0*/  FMUL R60, R60, R14.reuse ;  /* 0x0000000e3c3c7220 */ /* 0x080fe20000400000 */
[C---:B------:R-:W-:Y:S01]  /*4fd0*/  ISETP.GE.AND P0, PT, R26.reuse, 0x21, PT ;  /* 0x000000211a00780c */ /* 0x040fe20003f06270 */
[----:B------:R-:W-:Y:S01]  /*4fe0*/  @!P6 STG.E.U8 desc[UR20][R16.64+0x18], R73 ;  /* 0x000018491000e986 */ /* 0x000fe2000c101114 */
[----:B------:R-:W-:Y:S01]  /*4ff0*/  ISETP.GE.AND P1, PT, R26, 0x22, PT ;  /* 0x000000221a00780c */ /* 0x000fe20003f26270 */
[-C--:B------:R-:W-:Y:S01]  /*5000*/  FMUL R59, R59, R14.reuse ;  /* 0x0000000e3b3b7220 */ /* 0x080fe20000400000 */
[----:B------:R-:W-:Y:S01]  /*5010*/  ISETP.LT.OR P6, PT, R6, 0x1, !P0 ;  /* 0x000000010600780c */ /* 0x000fe200047c1670 */
[----:B------:R-:W-:Y:S01]  /*5020*/  FMUL R58, R58, R14 ;  /* 0x0000000e3a3a7220 */ /* 0x000fe20000400000 */
[----:B-1----:R-:W-:Y:S01]  /*5030*/  F2FP.SATFINITE.E5M2.F32.PACK_AB_MERGE_C R25, RZ, R70, RZ ;  /* 0x00000046ff19723e */ /* 0x002fe200048060ff */
[----:B------:R0:W-:Y:S01]  /*5040*/  @!P5 STG.E.U8 desc[UR20][R16.64+0x19], R5 ;  /* 0x000019051000d986 */ /* 0x0001e2000c101114 */
[----:B------:R-:W-:Y:S01]  /*5050*/  ISETP.LT.OR P5, PT, R6, 0x1, !P1 ;  /* 0x000000010600780c */ /* 0x000fe20004fa1670 */
[-C--:B------:R-:W-:Y:S01]  /*5060*/  FMUL R57, R57, R14.reuse ;  /* 0x0000000e39397220 */ /* 0x080fe20000400000 */
[----:B------:R-:W-:Y:S01]  /*5070*/  F2FP.SATFINITE.E5M2.F32.PACK_AB_MERGE_C R71, RZ, R71, RZ ;  /* 0x00000047ff47723e */ /* 0x000fe200048060ff */
[----:B------:R1:W-:Y:S01]  /*5080*/  @!P3 STG.E.U8 desc[UR20][R18.64+0x19], R25 ;  /* 0x000019191200b986 */ /* 0x0003e2000c101114 */
[----:B------:R-:W-:Y:S01]  /*5090*/  F2FP.SATFINITE.E5M2.F32.PACK_AB_MERGE_C R69, RZ, R69, RZ ;  /* 0x00000045ff45723e */ /* 0x000fe200048060ff */
[----:B------:R-:W-:Y:S01]  /*50a0*/  FMUL R56, R56, R14 ;  /* 0x0000000e38387220 */ /* 0x000fe20000400000 */
[----:B------:R-:W-:Y:S01]  /*50b0*/  F2FP.SATFINITE.E5M2.F32.PACK_AB_MERGE_C R27, RZ, R68, RZ ;  /* 0x00000044ff1b723e */ /* 0x000fe200048060ff */
[----:B------:R-:W-:Y:S01]  /*50c0*/  @!P2 STG.E.U8 desc[UR20][R18.64+0x18], R71 ;  /* 0x000018471200a986 */ /* 0x000fe2000c101114 */
[----:B------:R-:W-:Y:S01]  /*50d0*/  ISETP.LT.OR P3, PT, R6, 0x9, !P1 ;  /* 0x000000090600780c */ /* 0x000fe20004f61670 */
[-C--:B------:R-:W-:Y:S01]  /*50e0*/  FMUL R23, R23, R14.reuse ;  /* 0x0000000e17177220 */ /* 0x080fe20000400000 */
[----:B------:R-:W-:Y:S01]  /*50f0*/  ISETP.GE.AND P2, PT, R26, 0x29, PT ;  /* 0x000000291a00780c */ /* 0x000fe20003f46270 */
[----:B------:R-:W-:Y:S01]  /*5100*/  @!P6 STG.E.U8 desc[UR20][R16.64+0x20], R69 ;  /* 0x000020451000e986 */ /* 0x000fe2000c101114 */
[----:B------:R-:W-:Y:S01]  /*5110*/  ISETP.LT.OR P0, PT, R6, 0x9, !P0 ;  /* 0x000000090600780c */ /* 0x000fe20004701670 */
[----:B------:R-:W-:Y:S01]  /*5120*/  FMUL R22, R22, R14 ;  /* 0x0000000e16167220 */ /* 0x000fe20000400000 */
[----:B------:R-:W-:Y:S01]  /*5130*/  ISETP.GE.AND P1, PT, R26, 0x2a, PT ;  /* 0x0000002a1a00780c */ /* 0x000fe20003f26270 */
[----:B------:R-:W-:Y:S01]  /*5140*/  @!P5 STG.E.U8 desc[UR20][R16.64+0x21], R27 ;  /* 0x0000211b1000d986 */ /* 0x000fe2000c101114 */
[----:B------:R-:W-:-:S02]  /*5150*/  ISETP.LT.OR P6, PT, R6, 0x1, !P2 ;  /* 0x000000010600780c */ /* 0x000fc400057c1670 */
[C---:B------:R-:W-:Y:S02]  /*5160*/  ISETP.LT.OR P5, PT, R6.reuse, 0x1, !P1 ;  /* 0x000000010600780c */ /* 0x040fe40004fa1670 */
[----:B------:R-:W-:Y:S02]  /*5170*/  F2FP.SATFINITE.E5M2.F32.PACK_AB_MERGE_C R67, RZ, R67, RZ ;  /* 0x00000043ff43723e */ /* 0x000fe400048060ff */
[----:B0-----:R-:W-:Y:S02]  /*5180*/  F2FP.SATFINITE.E5M2.F32.PACK_AB_MERGE_C R5, RZ, R66, RZ ;  /* 0x00000042ff05723e */ /* 0x001fe400048060ff */
[----:B------:R-:W-:Y:S01]  /*5190*/  F2FP.SATFINITE.E5M2.F32.PACK_AB_MERGE_C R65, RZ, R65, RZ ;  /* 0x00000041ff41723e */ /* 0x000fe200048060ff */
[----:B------:R-:W-:Y:S01]  /*51a0*/  @!P0 STG.E.U8 desc[UR20][R18.64+0x20], R67 ;  /* 0x0000204312008986 */ /* 0x000fe2000c101114 */
[----:B-1----:R-:W-:Y:S02]  /*51b0*/  F2FP.SATFINITE.E5M2.F32.PACK_AB_MERGE_C R25, RZ, R64, RZ ;  /* 0x00000040ff19723e */ /* 0x002fe400048060ff */
[C---:B------:R-:W-:Y:S01]  /*51c0*/  ISETP.LT.OR P1, PT, R6.reuse, 0x9, !P1 ;  /* 0x000000090600780c */ /* 0x040fe20004f21670 */
[----:B------:R0:W-:Y:S01]  /*51d0*/  @!P3 STG.E.U8 desc[UR20][R18.64+0x21], R5 ;  /* 0x000021051200b986 */ /* 0x0001e2000c101114 */
[----:B------:R-:W-:-:S02]  /*51e0*/  ISETP.LT.OR P2, PT, R6, 0x9, !P2 ;  /* 0x000000090600780c */ /* 0x000fc40005741670 */
[C---:B------:R-:W-:Y:S01]  /*51f0*/  ISETP.GE.AND P3, PT, R26.reuse, 0x31, PT ;  /* 0x000000311a00780c */ /* 0x040fe20003f66270 */
[----:B------:R-:W-:Y:S01]  /*5200*/  @!P6 STG.E.U8 desc[UR20][R16.64+0x28], R65 ;  /* 0x000028411000e986 */ /* 0x000fe2000c101114 */
[----:B------:R-:W-:Y:S02]  /*5210*/  ISETP.GE.AND P0, PT, R26, 0x32, PT ;  /* 0x000000321a00780c */ /* 0x000fe40003f06270 */
[----:B------:R-:W-:Y:S01]  /*5220*/  F2FP.SATFINITE.E5M2.F32.PACK_AB_MERGE_C R63, RZ, R63, RZ ;  /* 0x0000003fff3f723e */ /* 0x000fe200048060ff */
[----:B------:R1:W-:Y:S01]  /*5230*/  @!P5 STG.E.U8 desc[UR20][R16.64+0x29], R25 ;  /* 0x000029191000d986 */ /* 0x0003e2000c101114 */
[C---:B------:R-:W-:Y:S02]  /*5240*/  ISETP.LT.OR P5, PT, R6.reuse, 0x1, !P3 ;  /* 0x000000010600780c */ /* 0x040fe40005fa1670 */
[----:B------:R-:W-:Y:S02]  /*5250*/  ISETP.LT.OR P6, PT, R6, 0x1, !P0 ;  /* 0x000000010600780c */ /* 0x000fe400047c1670 */
[----:B0-----:R-:W-:Y:S01]  /*5260*/  F2FP.SATFINITE.E5M2.F32.PACK_AB_MERGE_C R5, RZ, R62, RZ ;  /* 0x0000003eff05723e */ /* 0x001fe200048060ff */
[----:B------:R-:W-:Y:S01]  /*5270*/  @!P2 STG.E.U8 desc[UR20][R18.64+0x28], R63 ;  /* 0x0000283f1200a986 */ /* 0x000fe2000c101114 */
[----:B------:R-:W-:-:S02]  /*5280*/  F2FP.SATFINITE.E5M2.F32.PACK_AB_MERGE_C R61, RZ, R61, RZ ;  /* 0x0000003dff3d723e */ /* 0x000fc400048060ff */
[----:B------:R-:W-:Y:S01]  /*5290*/  ISETP.GE.AND P2, PT, R26, 0x3a, PT ;  /* 0x0000003a1a00780c */ /* 0x000fe20003f46270 */
[----:B------:R0:W-:Y:S01]  /*52a0*/  @!P1 STG.E.U8 desc[UR20][R18.64+0x29], R5 ;  /* 0x0000290512009986 */ /* 0x0001e2000c101114 */
[----:B------:R-:W-:Y:S02]  /*52b0*/  ISETP.LT.OR P1, PT, R6, 0x9, !P3 ;  /* 0x000000090600780c */ /* 0x000fe40005f21670 */
[----:B-1----:R-:W-:Y:S01]  /*52c0*/  F2FP.SATFINITE.E5M2.F32.PACK_AB_MERGE_C R25, RZ, R60, RZ ;  /* 0x0000003cff19723e */ /* 0x002fe200048060ff */
[----:B------:R-:W-:Y:S01]  /*52d0*/  @!P5 STG.E.U8 desc[UR20][R16.64+0x30], R61 ;  /* 0x0000303d1000d986 */ /* 0x000fe2000c101114 */
[----:B------:R-:W-:Y:S02]  /*52e0*/  ISETP.GE.AND P3, PT, R26, 0x39, PT ;  /* 0x000000391a00780c */ /* 0x000fe40003f66270 */
[C---:B------:R-:W-:Y:S01]  /*52f0*/  ISETP.LT.OR P0, PT, R6.reuse, 0x9, !P0 ;  /* 0x000000090600780c */ /* 0x040fe20004701670 */
[----:B------:R1:W-:Y:S01]  /*5300*/  @!P6 STG.E.U8 desc[UR20][R16.64+0x31], R25 ;  /* 0x000031191000e986 */ /* 0x0003e2000c101114 */
[----:B------:R-:W-:-:S02]  /*5310*/  ISETP.LT.OR P5, PT, R6, 0x1, !P3 ;  /* 0x000000010600780c */ /* 0x000fc40005fa1670 */
[C---:B------:R-:W-:Y:S02]  /*5320*/  ISETP.LT.OR P6, PT, R6.reuse, 0x1, !P2 ;  /* 0x000000010600780c */ /* 0x040fe400057c1670 */
[C---:B------:R-:W-:Y:S02]  /*5330*/  ISETP.LT.OR P3, PT, R6.reuse, 0x9, !P3 ;  /* 0x000000090600780c */ /* 0x040fe40005f61670 */
[----:B------:R-:W-:Y:S02]  /*5340*/  ISETP.LT.OR P2, PT, R6, 0x9, !P2 ;  /* 0x000000090600780c */ /* 0x000fe40005741670 */
[----:B------:R-:W-:Y:S02]  /*5350*/  F2FP.SATFINITE.E5M2.F32.PACK_AB_MERGE_C R59, RZ, R59, RZ ;  /* 0x0000003bff3b723e */ /* 0x000fe400048060ff */
[----:B0-----:R-:W-:Y:S02]  /*5360*/  F2FP.SATFINITE.E5M2.F32.PACK_AB_MERGE_C R5, RZ, R58, RZ ;  /* 0x0000003aff05723e */ /* 0x001fe400048060ff */
[----:B------:R-:W-:Y:S01]  /*5370*/  F2FP.SATFINITE.E5M2.F32.PACK_AB_MERGE_C R57, RZ, R57, RZ ;  /* 0x00000039ff39723e */ /* 0x000fe200048060ff */
[----:B------:R0:W-:Y:S01]  /*5380*/  @!P1 STG.E.U8 desc[UR20][R18.64+0x30], R59 ;  /* 0x0000303b12009986 */ /* 0x0001e2000c101114 */
[----:B-1----:R-:W-:-:S02]  /*5390*/  F2FP.SATFINITE.E5M2.F32.PACK_AB_MERGE_C R25, RZ, R56, RZ ;  /* 0x00000038ff19723e */ /* 0x002fc400048060ff */
[----:B------:R-:W-:Y:S01]  /*53a0*/  F2FP.SATFINITE.E5M2.F32.PACK_AB_MERGE_C R23, RZ, R23, RZ ;  /* 0x00000017ff17723e */ /* 0x000fe200048060ff */
[----:B------:R0:W-:Y:S01]  /*53b0*/  @!P0 STG.E.U8 desc[UR20][R18.64+0x31], R5 ;  /* 0x0000310512008986 */ /* 0x0001e2000c101114 */
[----:B------:R-:W-:-:S03]  /*53c0*/  F2FP.SATFINITE.E5M2.F32.PACK_AB_MERGE_C R27, RZ, R22, RZ ;  /* 0x00000016ff1b723e */ /* 0x000fc600048060ff */
[----:B------:R0:W-:Y:S04]  /*53d0*/  @!P5 STG.E.U8 desc[UR20][R16.64+0x38], R57 ;  /* 0x000038391000d986 */ /* 0x0001e8000c101114 */
[----:B------:R0:W-:Y:S04]  /*53e0*/  @!P6 STG.E.U8 desc[UR20][R16.64+0x39], R25 ;  /* 0x000039191000e986 */ /* 0x0001e8000c101114 */
[----:B------:R0:W-:Y:S04]  /*53f0*/  @!P3 STG.E.U8 desc[UR20][R18.64+0x38], R23 ;  /* 0x000038171200b986 */ /* 0x0001e8000c101114 */
[----:B------:R0:W-:Y:S02]  /*5400*/  @!P2 STG.E.U8 desc[UR20][R18.64+0x39], R27 ;  /* 0x0000391b1200a986 */ /* 0x0001e4000c101114 */
.L_x_106:
[----:B------:R-:W-:Y:S05]  /*5410*/  BSYNC B0 ;  /* 0x0000000000007941 */ /* 0x000fea0003800000 */
.L_x_40:
[C---:B------:R-:W-:Y:S01]  /*5420*/  LEA R2, P0, R8.reuse, R2, 0x1 ;  /* 0x0000000208027211 */ /* 0x040fe200078008ff */
[----:B------:R-:W-:Y:S01]  /*5430*/  ULDC.64 UR6, c[0x0][0x650] ;  /* 0x0001940000067ab9 */ /* 0x000fe20000000a00 */
[----:B-----5:R-:W-:Y:S01]  /*5440*/  IMAD.U32 R4, RZ, RZ, UR16 ;  /* 0x00000010ff047e24 */ /* 0x020fe2000f8e00ff */
[----:B0-----:R-:W-:Y:S01]  /*5450*/  PRMT R16, RZ, 0x7610, R16 ;  /* 0x00007610ff107816 */ /* 0x001fe20000000010 */
[----:B------:R-:W-:Y:S01]  /*5460*/  IMAD.MOV.U32 R6, RZ, RZ, -0x1 ;  /* 0xffffffffff067424 */ /* 0x000fe200078e00ff */
[----:B------:R-:W-:Y:S01]  /*5470*/  LEA.HI.X R3, R8, R3, R0, 0x1, P0 ;  /* 0x0000000308037211 */ /* 0x000fe200000f0c00 */
[----:B------:R0:W-:Y:S01]  /*5480*/  SYNCS.ARRIVE.TRANS64.A1T0 RZ, [R4+UR23], RZ ;  /* 0x000000ff04ff79a7 */ /* 0x0001e20008100017 */
[----:B------:R-:W-:Y:S01]  /*5490*/  ISETP.GE.U32.AND P0, PT, R2, UR6, PT ;  /* 0x0000000602007c0c */ /* 0x000fe2000bf06070 */
[----:B------:R-:W-:-:S03]  /*54a0*/  IMAD.MOV.U32 R5, RZ, RZ, -0x1 ;  /* 0xffffffffff057424 */ /* 0x000fc600078e00ff */
[----:B------:R-:W-:Y:S01]  /*54b0*/  ISETP.GE.U32.AND.EX P0, PT, R3, UR7, PT, P0 ;  /* 0x0000000703007c0c */ /* 0x000fe2000bf06100 */
[----:B0-----:R-:W-:-:S12]  /*54c0*/  IMAD.MOV.U32 R4, RZ, RZ, -0x1 ;  /* 0xffffffffff047424 */ /* 0x001fd800078e00ff */
[----:B------:R-:W-:Y:S05]  /*54d0*/  @P0 BRA `(.L_x_107) ;  /* 0x0000000400600947 */ /* 0x000fea0003800000 */
[----:B------:R-:W0:Y:S01]  /*54e0*/  S2R R28, SR_CTAID.X ;  /* 0x00000000001c7919 */ /* 0x000e220000002500 */
[----:B------:R-:W5:Y:S01]  /*54f0*/  LDC.64 R22, c[0x0][0x628] ;  /* 0x00018a00ff167b82 */ /* 0x000f620000000a00 */
[----:B------:R-:W-:Y:S01]  /*5500*/  ULDC UR6, c[0x0][0x150] ;  /* 0x0000540000067ab9 */ /* 0x000fe20000000800 */
[----:B-1----:R-:W-:Y:S01]  /*5510*/  IMAD.MOV.U32 R18, RZ, RZ, R2 ;  /* 0x000000ffff127224 */ /* 0x002fe200078e0002 */
[----:B------:R-:W1:Y:S01]  /*5520*/  S2R R30, SR_CTAID.Y ;  /* 0x00000000001e7919 */ /* 0x000e620000002600 */
[----:B------:R-:W-:-:S04]  /*5530*/  IMAD.MOV.U32 R19, RZ, RZ, R3 ;  /* 0x000000ffff137224 */ /* 0x000fc800078e0003 */
[----:B------:R-:W1:Y:S08]  /*5540*/  LDC R31, c[0x0][0x144] ;  /* 0x00005100ff1f7b82 */ /* 0x000e700000000800 */
[----:B------:R-:W1:Y:S08]  /*5550*/  LDC R6, c[0x0][0x630] ;  /* 0x00018c00ff067b82 */ /* 0x000e700000000800 */
[----:B------:R-:W1:Y:S01]  /*5560*/  LDC.64 R26, c[0x0][0x620] ;  /* 0x00018800ff1a7b82 */ /* 0x000e620000000a00 */
[----:B-----5:R-:W-:-:S04]  /*5570*/  ISETP.NE.U32.AND P0, PT, R22, RZ, PT ;  /* 0x000000ff1600720c */ /* 0x020fc80003f05070 */
[----:B------:R-:W-:Y:S02]  /*5580*/  ISETP.NE.AND.EX P0, PT, R23, RZ, PT, P0 ;  /* 0x000000ff1700720c */ /* 0x000fe40003f05300 */
[----:B0-----:R-:W-:-:S05]  /*5590*/  I2FP.F32.U32 R4, R28 ;  /* 0x0000001c00047245 */ /* 0x001fca0000201000 */
[----:B------:R-:W-:-:S04]  /*55a0*/  FMUL R4, R4, UR6 ;  /* 0x0000000604047c20 */ /* 0x000fc80008400000 */
[----:B------:R0:W0:Y:S02]  /*55b0*/  F2I.U32.TRUNC.NTZ R29, R4 ;  /* 0x00000004001d7305 */ /* 0x000024000020f000 */
[----:B------:R-:W-:Y:S05]  /*55c0*/  @!P0 BRA `(.L_x_108) ;  /* 0x0000000000288947 */ /* 0x000fea0003800000 */
[----:B------:R-:W5:Y:S02]  /*55d0*/  LDC R5, c[0x0][0x634] ;  /* 0x00018d00ff057b82 */ /* 0x000f640000000800 */
[----:B-----5:R-:W-:-:S05]  /*55e0*/  IADD3 R19, P0, R2, R5, RZ ;  /* 0x0000000502137210 */ /* 0x020fca0007f1e0ff */
[----:B--234-:R-:W-:-:S04]  /*55f0*/  IMAD.X R25, RZ, RZ, R3, P0 ;  /* 0x000000ffff197224 */ /* 0x01cfc800000e0603 */
[----:B0-----:R-:W-:-:S04]  /*5600*/  IMAD.WIDE.U32 R4, R25, R22, RZ ;  /* 0x0000001619047225 */ /* 0x001fc800078e00ff */
[----:B------:R-:W-:-:S04]  /*5610*/  IMAD.WIDE.U32 R16, P0, R19, R23, R4 ;  /* 0x0000001713107225 */ /* 0x000fc80007800004 */
[----:B------:R-:W-:-:S04]  /*5620*/  IMAD.WIDE.U32 R4, R19, R22, RZ ;  /* 0x0000001613047225 */ /* 0x000fc800078e00ff */
[----:B------:R-:W-:Y:S01]  /*5630*/  IMAD.X R19, RZ, RZ, RZ, P0 ;  /* 0x000000ffff137224 */ /* 0x000fe200000e06ff */
[----:B------:R-:W-:Y:S01]  /*5640*/  IADD3 RZ, P0, R5, R16, RZ ;  /* 0x0000001005ff7210 */ /* 0x000fe20007f1e0ff */
[----:B------:R-:W-:-:S04]  /*5650*/  IMAD.MOV.U32 R18, RZ, RZ, R17 ;  /* 0x000000ffff127224 */ /* 0x000fc800078e0011 */
[----:B------:R-:W-:-:S08]  /*5660*/  IMAD.WIDE.U32.X R18, R25, R23, R18, P0 ;  /* 0x0000001719127225 */ /* 0x000fd000000e0412 */
.L_x_108:
[-CC-:B-1234-:R-:W-:Y:S01]  /*5670*/  SHF.R.U64 R24, R18, R6.reuse, R19.reuse ;  /* 0x0000000612187219 */ /* 0x19efe20000001213 */
[----:B------:R-:W1:Y:S01]  /*5680*/  LDC.64 R34, c[0x0][0x640] ;  /* 0x00019000ff227b82 */ /* 0x000e620000000a00 */
[----:B0-----:R-:W-:Y:S01]  /*5690*/  SHF.R.U32.HI R4, RZ, R6, R19 ;  /* 0x00000006ff047219 */ /* 0x001fe20000011613 */
[----:B------:R-:W-:Y:S01]  /*56a0*/  IMAD.MOV R29, RZ, RZ, -R29 ;  /* 0x000000ffff1d7224 */ /* 0x000fe200078e0a1d */
[----:B------:R-:W-:Y:S01]  /*56b0*/  IADD3 R17, P0, RZ, -R24, RZ ;  /* 0x80000018ff117210 */ /* 0x000fe20007f1e0ff */
[----:B------:R-:W-:Y:S01]  /*56c0*/  ULDC UR6, c[0x0][0x154] ;  /* 0x0000550000067ab9 */ /* 0x000fe20000000800 */
[----:B------:R-:W-:Y:S02]  /*56d0*/  IMAD.MOV.U32 R19, RZ, RZ, 0x1 ;  /* 0x00000001ff137424 */ /* 0x000fe400078e00ff */
[----:B------:R-:W-:Y:S01]  /*56e0*/  IMAD R29, R31, R29, R28 ;  /* 0x0000001d1f1d7224 */ /* 0x000fe200078e021c */
[----:B------:R-:W0:Y:S01]  /*56f0*/  LDC R16, c[0x0][0x618] ;  /* 0x00018600ff107b82 */ /* 0x000e220000000800 */
[----:B------:R-:W-:-:S04]  /*5700*/  IMAD.X R5, RZ, RZ, ~R4, P0 ;  /* 0x000000ffff057224 */ /* 0x000fc800000e0e04 */
[-C--:B------:R-:W-:Y:S02]  /*5710*/  IMAD R6, R5, R26.reuse, RZ ;  /* 0x0000001a05067224 */ /* 0x080fe400078e02ff */
[C---:B------:R-:W-:Y:S01]  /*5720*/  IMAD.WIDE.U32 R4, R17.reuse, R26, R2 ;  /* 0x0000001a11047225 */ /* 0x040fe200078e0002 */
[----:B------:R-:W2:Y:S03]  /*5730*/  LDC R18, c[0x0][0x608] ;  /* 0x00018200ff127b82 */ /* 0x000ea60000000800 */
[----:B------:R-:W-:Y:S01]  /*5740*/  IMAD R17, R17, R27, R6 ;  /* 0x0000001b11117224 */ /* 0x000fe200078e0206 */
[----:B------:R-:W-:-:S03]  /*5750*/  I2FP.F32.U32 R6, R30 ;  /* 0x0000001e00067245 */ /* 0x000fc60000201000 */
[----:B------:R-:W-:Y:S01]  /*5760*/  IMAD.IADD R5, R5, 0x1, R17 ;  /* 0x0000000105057824 */ /* 0x000fe200078e0211 */
[----:B------:R-:W3:Y:S01]  /*5770*/  LDC R32, c[0x0][0x658] ;  /* 0x00019600ff207b82 */ /* 0x000ee20000000800 */
[----:B-1----:R-:W-:Y:S01]  /*5780*/  ISETP.NE.U32.AND P0, PT, R34, RZ, PT ;  /* 0x000000ff2200720c */ /* 0x002fe20003f05070 */
[----:B------:R-:W-:-:S03]  /*5790*/  IMAD.MOV.U32 R17, RZ, RZ, -0x1 ;  /* 0xffffffffff117424 */ /* 0x000fc600078e00ff */
[----:B------:R-:W-:-:S03]  /*57a0*/  ISETP.NE.AND.EX P0, PT, R35, RZ, PT, P0 ;  /* 0x000000ff2300720c */ /* 0x000fc60003f05300 */
[----:B------:R-:W1:Y:S01]  /*57b0*/  LDC R27, c[0x0][0x148] ;  /* 0x00005200ff1b7b82 */ /* 0x000e620000000800 */
[-CC-:B0-----:R-:W-:Y:S02]  /*57c0*/  SHF.R.U64 R22, R4, R16.reuse, R5.reuse ;  /* 0x0000001004167219 */ /* 0x181fe40000001205 */
[----:B------:R-:W-:Y:S01]  /*57d0*/  SHF.R.U32.HI R5, RZ, R16, R5 ;  /* 0x00000010ff057219 */ /* 0x000fe20000011605 */
[----:B------:R-:W-:-:S04]  /*57e0*/  FMUL R16, R6, UR6 ;  /* 0x0000000606107c20 */ /* 0x000fc80008400000 */
[----:B------:R-:W0:Y:S01]  /*57f0*/  LDC R28, c[0x0][0x600] ;  /* 0x00018000ff1c7b82 */ /* 0x000e220000000800 */
[----:B------:R4:W0:Y:S01]  /*5800*/  F2I.U32.TRUNC.NTZ R25, R16 ;  /* 0x0000001000197305 */ /* 0x000822000020f000 */
[-CC-:B--2---:R-:W-:Y:S02]  /*5810*/  SHF.R.U64 R6, R22, R18.reuse, R5.reuse ;  /* 0x0000001216067219 */ /* 0x184fe40000001205 */
[----:B------:R-:W-:-:S04]  /*5820*/  SHF.R.U32.HI R5, RZ, R18, R5 ;  /* 0x00000012ff057219 */ /* 0x000fc80000011605 */
[----:B------:R-:W2:Y:S01]  /*5830*/  LDC R33, c[0x0][0x648] ;  /* 0x00019200ff217b82 */ /* 0x000ea20000000800 */
[-CC-:B---3--:R-:W-:Y:S02]  /*5840*/  SHF.R.U64 R26, R6, R32.reuse, R5.reuse ;  /* 0x00000020061a7219 */ /* 0x188fe40000001205 */
[-C--:B------:R-:W-:Y:S02]  /*5850*/  SHF.L.U32 R17, R17, R32.reuse, RZ ;  /* 0x0000002011117219 */ /* 0x080fe400000006ff */
[-C--:B------:R-:W-:Y:S01]  /*5860*/  SHF.R.U32.HI R5, RZ, R32.reuse, R5 ;  /* 0x00000020ff057219 */ /* 0x080fe20000011605 */
[----:B------:R-:W-:Y:S01]  /*5870*/  IMAD.MOV.U32 R4, RZ, RZ, R26 ;  /* 0x000000ffff047224 */ /* 0x000fe200078e001a */
[----:B------:R-:W-:Y:S01]  /*5880*/  SHF.L.U32 R32, R19, R32, RZ ;  /* 0x0000002013207219 */ /* 0x000fe200000006ff */
[----:B------:R-:W3:Y:S01]  /*5890*/  LDC R36, c[0x0][0x638] ;  /* 0x00018e00ff247b82 */ /* 0x000ee20000000800 */
[----:B------:R-:W-:-:S07]  /*58a0*/  LOP3.LUT R31, RZ, R17, RZ, 0x33, !PT ;  /* 0x00000011ff1f7212 */ /* 0x000fce00078e33ff */
[----:B------:R-:W0:Y:S01]  /*58b0*/  LDC R37, c[0x0][0x610] ;  /* 0x00018400ff257b82 */ /* 0x000e220000000800 */
[----:B----4-:R-:W-:Y:S05]  /*58c0*/  @!P0 BRA `(.L_x_109) ;  /* 0x0000000000288947 */ /* 0x010fea0003800000 */
[----:B------:R-:W4:Y:S02]  /*58d0*/  LDC R19, c[0x0][0x64c] ;  /* 0x00019300ff137b82 */ /* 0x000f240000000800 */
[----:B----4-:R-:W-:-:S05]  /*58e0*/  IADD3 R19, P0, R26, R19, RZ ;  /* 0x000000131a137210 */ /* 0x010fca0007f1e0ff */
        /* <DEDUP_REMOVED lines=8> */
.L_x_109:
[----:B--2---:R-:W-:Y:S01]  /*5970*/  SHF.R.U64 R4, R4, R33, R5 ;  /* 0x0000002104047219 */ /* 0x004fe20000001205 */
[----:B0-----:R-:W-:Y:S01]  /*5980*/  VIADD R19, R28, 0xffffffff ;  /* 0xffffffff1c137836 */ /* 0x001fe20000000000 */
[----:B------:R-:W-:Y:S01]  /*5990*/  LOP3.LUT R17, R6, R31, RZ, 0xc0, !PT ;  /* 0x0000001f06117212 */ /* 0x000fe200078ec0ff */
[----:B------:R-:W-:Y:S02]  /*59a0*/  IMAD.MOV R25, RZ, RZ, -R25 ;  /* 0x000000ffff197224 */ /* 0x000fe400078e0a19 */
[----:B------:R-:W-:Y:S02]  /*59b0*/  IMAD.MOV R5, RZ, RZ, -R4 ;  /* 0x000000ffff057224 */ /* 0x000fe400078e0a04 */
[----:B------:R-:W-:Y:S01]  /*59c0*/  IMAD R6, R32, R4, R17 ;  /* 0x0000000420067224 */ /* 0x000fe200078e0211 */
[----:B------:R-:W-:Y:S01]  /*59d0*/  LOP3.LUT R17, R22, R19, RZ, 0xc0, !PT ;  /* 0x0000001316117212 */ /* 0x000fe200078ec0ff */
[----:B-1----:R-:W-:Y:S02]  /*59e0*/  @P4 IMAD R29, R27, R25, R30 ;  /* 0x000000191b1d4224 */ /* 0x002fe400078e021e */
[----:B---3--:R-:W-:-:S02]  /*59f0*/  IMAD R4, R5, R36, R26 ;  /* 0x0000002405047224 */ /* 0x008fc400078e021a */
[----:B------:R-:W-:Y:S02]  /*5a00*/  IMAD R6, R6, R37, R29 ;  /* 0x0000002506067224 */ /* 0x000fe400078e021d */
[----:B------:R-:W-:Y:S02]  /*5a10*/  IMAD R5, R4, R28, R17 ;  /* 0x0000001c04057224 */ /* 0x000fe400078e0211 */
[----:B------:R-:W-:-:S03]  /*5a20*/  IMAD.MOV.U32 R16, RZ, RZ, 0x1 ;  /* 0x00000001ff107424 */ /* 0x000fc600078e00ff */
[----:B------:R-:W-:Y:S02]  /*5a30*/  SEL R4, R5, R6, !P4 ;  /* 0x0000000605047207 */ /* 0x000fe40006000000 */
[----:B------:R-:W-:Y:S01]  /*5a40*/  SEL R6, R6, R5, !P4 ;  /* 0x0000000506067207 */ /* 0x000fe20006000000 */
[----:B------:R-:W-:-:S07]  /*5a50*/  IMAD.MOV.U32 R5, RZ, RZ, R24 ;  /* 0x000000ffff057224 */ /* 0x000fce00078e0018 */
.L_x_107:
[----:B------:R-:W-:Y:S02]  /*5a60*/  LOP3.LUT P0, RZ, R16, 0xff, RZ, 0xc0, !PT ;  /* 0x000000ff10ff7812 */ /* 0x000fe4000780c0ff */
[----:B------:R-:W-:-:S11]  /*5a70*/  LOP3.LUT R87, R87, 0x1, RZ, 0x3c, !PT ;  /* 0x0000000157577812 */ /* 0x000fd600078e3cff */
[----:B------:R-:W-:Y:S05]  /*5a80*/  @P0 BRA `(.L_x_110) ;  /* 0xffffffbc00d80947 */ /* 0x000fea000383ffff */
[----:B------:R-:W-:Y:S05]  /*5a90*/  EXIT ;  /* 0x000000000000794d */ /* 0x000fea0003800000 */
.L_x_18:
[----:B------:R-:W-:-:S08]  /*5aa0*/  ISETP.NE.AND P0, PT, R18, RZ, PT ;  /* 0x000000ff1200720c */ /* 0x000fd00003f05270 */
[----:B--23-5:R-:W0:-:S00]  /*5ab0*/  USETMAXREG.DEALLOC.CTAPOOL 0x28 ;  /* 0x00000028000079c8 */ /* 0x02ce0000080e0500 */
[----:B------:R-:W-:Y:S05]  /*5ac0*/  @P0 EXIT ;  /* 0x000000000000094d */ /* 0x000fea0003800000 */
[----:B0-----:R-:W-:Y:S01]  /*5ad0*/  LOP3.LUT P0, RZ, R20, 0xff, RZ, 0xc0, !PT ;  /* 0x000000ff14ff7812 */ /* 0x001fe2000780c0ff */
[----:B------:R-:W-:Y:S02]  /*5ae0*/  IMAD.MOV.U32 R13, RZ, RZ, 0x1 ;  /* 0x00000001ff0d7424 */ /* 0x000fe400078e00ff */
[----:B------:R-:W-:-:S10]  /*5af0*/  IMAD.MOV.U32 R12, RZ, RZ, RZ ;  /* 0x000000ffff0c7224 */ /* 0x000fd400078e00ff */
[----:B------:R-:W-:Y:S05]  /*5b00*/  @!P0 BRA `(.L_x_111) ;  /* 0x0000000c001c8947 */ /* 0x000fea0003800000 */
[----:B------:R-:W0:Y:S01]  /*5b10*/  S2UR UR15, SR_CgaCtaId ;  /* 0x00000000000f79c3 */ /* 0x000e220000008800 */
[----:B------:R-:W-:Y:S01]  /*5b20*/  LOP3.LUT P0, RZ, R11, 0x1f, RZ, 0xc0, !PT ;  /* 0x0000001f0bff7812 */ /* 0x000fe2000780c0ff */
[----:B------:R-:W-:Y:S01]  /*5b30*/  ULDC UR6, c[0x0][0x658] ;  /* 0x0001960000067ab9 */ /* 0x000fe20000000800 */
[----:B------:R-:W-:Y:S01]  /*5b40*/  UMOV UR7, 0xffffffff ;  /* 0xffffffff00077882 */ /* 0x000fe20000000000 */
[----:B------:R-:W-:Y:S01]  /*5b50*/  BSSY B0, `(.L_x_111) ;  /* 0x00000c2000007945 */ /* 0x000fe20003800000 */
[----:B------:R-:W-:Y:S01]  /*5b60*/  USHF.L.U32 UR7, UR7, UR6, URZ ;  /* 0x0000000607077299 */ /* 0x000fe2000800063f */
[C---:B------:R-:W-:Y:S01]  /*5b70*/  ISETP.NE.AND P2, PT, R10.reuse, RZ, PT ;  /* 0x000000ff0a00720c */ /* 0x040fe20003f45270 */
[----:B------:R-:W-:Y:S01]  /*5b80*/  IMAD.MOV.U32 R15, RZ, RZ, 0x1 ;  /* 0x00000001ff0f7424 */ /* 0x000fe200078e00ff */
[----:B------:R-:W-:Y:S01]  /*5b90*/  ISETP.NE.OR P0, PT, R10, RZ, !P0 ;  /* 0x000000ff0a00720c */ /* 0x000fe20004705670 */
[----:B------:R-:W-:Y:S01]  /*5ba0*/  IMAD.MOV.U32 R13, RZ, RZ, 0x1 ;  /* 0x00000001ff0d7424 */ /* 0x000fe200078e00ff */
[----:B------:R-:W-:Y:S01]  /*5bb0*/  LOP3.LUT R14, R7, 0x2, RZ, 0xfc, !PT ;  /* 0x00000002070e7812 */ /* 0x000fe200078efcff */
[----:B------:R-:W-:Y:S01]  /*5bc0*/  IMAD.MOV.U32 R12, RZ, RZ, RZ ;  /* 0x000000ffff0c7224 */ /* 0x000fe200078e00ff */
[----:B------:R-:W-:Y:S01]  /*5bd0*/  ULDC UR5, c[0x0][0x600] ;  /* 0x0001800000057ab9 */ /* 0x000fe20000000800 */
[----:B------:R-:W-:Y:S01]  /*5be0*/  UMOV UR8, 0x1 ;  /* 0x0000000100087882 */ /* 0x000fe20000000000 */
[----:B------:R-:W-:-:S02]  /*5bf0*/  UIADD3 UR24, UR13, 0x1, URZ ;  /* 0x000000010d187890 */ /* 0x000fc4000fffe03f */
[----:B------:R-:W-:Y:S02]  /*5c00*/  UIADD3 UR18, UR5, -0x1, URZ ;  /* 0xffffffff05127890 */ /* 0x000fe4000fffe03f */
[----:B------:R-:W-:Y:S02]  /*5c10*/  USHF.L.U32 UR20, UR8, UR6, URZ ;  /* 0x0000000608147299 */ /* 0x000fe4000800063f */
[----:B------:R-:W-:Y:S01]  /*5c20*/  ULOP3.LUT UR19, URZ, UR7, URZ, 0x33, !UPT ;  /* 0x000000073f137292 */ /* 0x000fe2000f8e333f */
[----:B------:R-:W-:Y:S01]  /*5c30*/  ULDC.64 UR22, c[0x0][0x198] ;  /* 0x0000660000167ab9 */ /* 0x000fe20000000a00 */
[----:B0-----:R-:W-:Y:S02]  /*5c40*/  USHF.L.U32 UR4, UR15, 0x4, URZ ;  /* 0x000000040f047899 */ /* 0x001fe4000800063f */
[----:B------:R-:W-:Y:S02]  /*5c50*/  USHF.L.U32 UR15, UR15, 0xa, URZ ;  /* 0x0000000a0f0f7899 */ /* 0x000fe4000800063f */
[----:B------:R-:W-:-:S12]  /*5c60*/  ULOP3.LUT UR14, UR4, 0x30, URZ, 0xc0, !UPT ;  /* 0x00000030040e7892 */ /* 0x000fd8000f8ec03f */
.L_x_123:
[----:B------:R-:W-:-:S03]  /*5c70*/  UMOV UR4, 0xffffffff ;  /* 0xffffffff00047882 */ /* 0x000fc60000000000 */
[----:B------:R-:W-:Y:S05]  /*5c80*/  BRA.DIV UR4, `(.L_x_112) ;  /* 0x0000001e043c7947 */ /* 0x000fea000b800000 */
[----:B------:R-:W-:-:S13]  /*5c90*/  ELECT P1, URZ, PT ;  /* 0x00000000003f782f */ /* 0x000fda0003820000 */
.L_x_160:
[----:B------:R-:W0:Y:S01]  /*5ca0*/  LDC R10, c[0x0][0x28c] ;  /* 0x0000a300ff0a7b82 */ /* 0x000e220000000800 */
[----:B------:R-:W-:Y:S01]  /*5cb0*/  BSSY B1, `(.L_x_113) ;  /* 0x0000038000017945 */ /* 0x000fe20003800000 */
[----:B0-----:R-:W-:-:S13]  /*5cc0*/  ISETP.LT.OR P1, PT, R10, 0x1, !P1 ;  /* 0x000000010a00780c */ /* 0x001fda0004f21670 */
[----:B------:R-:W-:Y:S05]  /*5cd0*/  @P1 BRA `(.L_x_114) ;  /* 0x0000000000d41947 */ /* 0x000fea0003800000 */
[----:B------:R-:W-:Y:S01]  /*5ce0*/  IMAD.SHL.U32 R16, R6, 0x40, RZ ;  /* 0x0000004006107824 */ /* 0x000fe200078e00ff */
[----:B------:R-:W-:Y:S01]  /*5cf0*/  LEA R17, R4, UR14, 0x6 ;  /* 0x0000000e04117c11 */ /* 0x000fe2000f8e30ff */
[----:B------:R-:W-:Y:S02]  /*5d00*/  IMAD.MOV.U32 R18, RZ, RZ, RZ ;  /* 0x000000ffff127224 */ /* 0x000fe400078e00ff */
[----:B------:R-:W-:Y:S02]  /*5d10*/  IMAD.U32 R20, RZ, RZ, UR24 ;  /* 0x00000018ff147e24 */ /* 0x000fe4000f8e00ff */
[----:B------:R-:W-:Y:S02]  /*5d20*/  IMAD.MOV.U32 R4, RZ, RZ, R13 ;  /* 0x000000ffff047224 */ /* 0x000fe400078e000d */
[----:B------:R-:W-:-:S07]  /*5d30*/  IMAD.MOV.U32 R6, RZ, RZ, R12 ;  /* 0x000000ffff067224 */ /* 0x000fce00078e000c */
.L_x_118:
[----:B------:R-:W0:Y:S01]  /*5d40*/  S2R R11, SR_CgaCtaId ;  /* 0x00000000000b7919 */ /* 0x000e220000008800 */
[----:B------:R-:W-:-:S04]  /*5d50*/  MOV R10, 0x400 ;  /* 0x00000400000a7802 */ /* 0x000fc80000000f00 */
[----:B0-----:R-:W-:Y:S02]  /*5d60*/  LEA R21, R11, R10, 0x18 ;  /* 0x0000000a0b157211 */ /* 0x001fe400078ec0ff */
[----:B------:R-:W-:Y:S01]  /*5d70*/  SHF.L.U32 R10, R4, 0x1f, RZ ;  /* 0x0000001f040a7819 */ /* 0x000fe200000006ff */
[----:B------:R-:W0:Y:S02]  /*5d80*/  @!P2 LDC R11, c[0x0][0x500] ;  /* 0x00014000ff0bab82 */ /* 0x000e240000000800 */
[----:B------:R-:W-:-:S04]  /*5d90*/  IMAD R19, R6, 0x8, R21 ;  /* 0x0000000806137824 */ /* 0x000fc800078e0215 */
[----:B------:R-:W1:Y:S02]  /*5da0*/  SYNCS.PHASECHK.TRANS64.TRYWAIT P1, [R19+URZ+0xe0], R10 ;  /* 0x0000e00a130075a7 */ /* 0x000e64000802017f */
[----:B-1----:R-:W-:Y:S05]  /*5db0*/  @!P1 BRA `(.L_x_115) ;  /* 0x0000001c00109947 */ /* 0x002fea0003800000 */
.L_x_161:
[----:B-1----:R-:W-:Y:S01]  /*5dc0*/  PRMT R10, R14, 0x9910, RZ ;  /* 0x000099100e0a7816 */ /* 0x002fe200000000ff */
[----:B0-----:R0:W-:Y:S03]  /*5dd0*/  @!P2 SYNCS.ARRIVE.TRANS64 RZ, [R19+URZ], R11 ;  /* 0x0000000b13ffa9a7 */ /* 0x0011e6000800003f */
[----:B------:R-:W-:-:S13]  /*5de0*/  ISETP.NE.AND P1, PT, R10, 0x2, PT ;  /* 0x000000020a00780c */ /* 0x000fda0003f25270 */
[----:B0-----:R-:W-:Y:S05]  /*5df0*/  @P1 BRA `(.L_x_116) ;  /* 0x0000000000041947 */ /* 0x001fea0003800000 */
[----:B------:R-:W-:Y:S01]  /*5e00*/  BPT.TRAP 0x1 ;  /* 0x000000040000795c */ /* 0x000fe20000300000 */
.L_x_116:
[----:B------:R-:W-:Y:S05]  /*5e10*/  @P0 BRA `(.L_x_117) ;  /* 0x0000000000040947 */ /* 0x000fea0003800000 */
[----:B------:R-:W-:Y:S01]  /*5e20*/  BPT.TRAP 0x1 ;  /* 0x000000040000795c */ /* 0x000fe20000300000 */
.L_x_117:
[----:B------:R-:W-:Y:S01]  /*5e30*/  R2UR UR5, R6 ;  /* 0x00000000060572ca */ /* 0x000fe200000e0000 */
[----:B------:R-:W-:Y:S01]  /*5e40*/  VIADD R20, R20, 0xffffffff ;  /* 0xffffffff14147836 */ /* 0x000fe20000000000 */
[----:B------:R-:W-:Y:S01]  /*5e50*/  R2UR UR17, R21 ;  /* 0x00000000151172ca */ /* 0x000fe200000e0000 */
[----:B------:R-:W-:Y:S01]  /*5e60*/  UIADD3 UR4, UP0, UR22, 0xf0, URZ ;  /* 0x000000f016047890 */ /* 0x000fe2000ff1e03f */
[----:B------:R-:W-:Y:S01]  /*5e70*/  R2UR UR9, R19 ;  /* 0x00000000130972ca */ /* 0x000fe200000e0000 */
[----:B------:R-:W-:Y:S01]  /*5e80*/  UIADD3 UR26, UP1, UR22, 0x1f0, URZ ;  /* 0x000001f0161a7890 */ /* 0x000fe2000ff3e03f */
[----:B------:R-:W-:Y:S01]  /*5e90*/  R2UR UR11, R16 ;  /* 0x00000000100b72ca */ /* 0x000fe200000e0000 */
[----:B------:R-:W-:Y:S01]  /*5ea0*/  VIADD R6, R6, 0x1 ;  /* 0x0000000106067836 */ /* 0x000fe20000000000 */
[----:B------:R-:W-:Y:S01]  /*5eb0*/  R2UR UR10, R18 ;  /* 0x00000000120a72ca */ /* 0x000fe200000e0000 */
[----:B------:R-:W-:Y:S01]  /*5ec0*/  UIADD3.X UR27, URZ, UR23, URZ, UP1, !UPT ;  /* 0x000000173f1b7290 */ /* 0x000fe20008ffe43f */
[----:B------:R-:W-:Y:S01]  /*5ed0*/  R2UR UR12, R5 ;  /* 0x00000000050c72ca */ /* 0x000fe200000e0000 */
[----:B------:R-:W-:Y:S01]  /*5ee0*/  UMOV UR6, 0x0 ;  /* 0x0000000000067882 */ /* 0x000fe20000000000 */
[----:B------:R-:W-:Y:S01]  /*5ef0*/  R2UR UR21, R17 ;  /* 0x00000000111572ca */ /* 0x000fe200000e0000 */
[----:B------:R-:W-:Y:S01]  /*5f00*/  USHF.L.U32 UR5, UR5, 0xc, URZ ;  /* 0x0000000c05057899 */ /* 0x000fe2000800063f */
[----:B------:R-:W-:Y:S01]  /*5f10*/  ISETP.GT.AND P3, PT, R20, 0x1, PT ;  /* 0x000000011400780c */ /* 0x000fe20003f64270 */
[----:B------:R-:W-:Y:S01]  /*5f20*/  UMOV UR7, 0x10000000 ;  /* 0x1000000000077882 */ /* 0x000fe20000000000 */
[----:B------:R-:W-:Y:S01]  /*5f30*/  ISETP.NE.AND P1, PT, R6, 0x1c, PT ;  /* 0x0000001c0600780c */ /* 0x000fe20003f25270 */
[----:B------:R-:W-:Y:S01]  /*5f40*/  ULOP3.LUT UR8, UR5, 0xc00, UR15, 0xf8, !UPT ;  /* 0x00000c0005087892 */ /* 0x000fe2000f8ef80f */
[----:B------:R-:W-:Y:S01]  /*5f50*/  VIADD R18, R18, 0x40 ;  /* 0x0000004012127836 */ /* 0x000fe20000000000 */
[----:B------:R-:W-:Y:S01]  /*5f60*/  UIADD3 UR16, UR17, 0x300, UR5 ;  /* 0x0000030011107890 */ /* 0x000fe2000fffe005 */
[----:B------:R-:W-:Y:S01]  /*5f70*/  SEL R11, RZ, 0x1, P1 ;  /* 0x00000001ff0b7807 */ /* 0x000fe20000800000 */
[----:B------:R-:W-:Y:S01]  /*5f80*/  UIADD3.X UR5, URZ, UR23, URZ, UP0, !UPT ;  /* 0x000000173f057290 */ /* 0x000fe200087fe43f */
[----:B------:R-:W-:Y:S01]  /*5f90*/  SEL R6, R6, RZ, P1 ;  /* 0x000000ff06067207 */ /* 0x000fe20000800000 */
[----:B------:R-:W-:Y:S01]  /*5fa0*/  UIADD3 UR17, UR17, 0x1c300, UR8 ;  /* 0x0001c30011117890 */ /* 0x000fe2000fffe008 */
[----:B------:R-:W-:Y:S01]  /*5fb0*/  LOP3.LUT R4, R4, R11, RZ, 0x3c, !PT ;  /* 0x0000000b04047212 */ /* 0x000fe200078e3cff */
[----:B------:R-:W-:Y:S01]  /*5fc0*/  UMOV UR25, 0xf0000 ;  /* 0x000f000000197882 */ /* 0x000fe20000000000 */
[----:B------:R-:W-:-:S04]  /*5fd0*/  UMOV UR8, UR16 ;  /* 0x0000001000087c82 */ /* 0x000fc80008000000 */
[----:B------:R0:W-:Y:S02]  /*5fe0*/  UTMALDG.3D [UR8], [UR4], desc[UR6] ;  /* 0x00000608040075b4 */ /* 0x0001e40008011000 */
[----:B0-----:R-:W-:Y:S01]  /*5ff0*/  UMOV UR8, UR17 ;  /* 0x0000001100087c82 */ /* 0x001fe20008000000 */
[----:B------:R-:W-:Y:S02]  /*6000*/  UMOV UR11, UR21 ;  /* 0x00000015000b7c82 */ /* 0x000fe40008000000 */
[----:B------:R0:W-:Y:S02]  /*6010*/  UTMALDG.3D.MULTICAST [UR8], [UR26], UR25, desc[UR6] ;  /* 0x000006081a0073b4 */ /* 0x0001e40008011819 */
[----:B0-----:R-:W-:Y:S05]  /*6020*/  @P3 BRA `(.L_x_118) ;  /* 0xfffffffc00443947 */ /* 0x001fea000383ffff */
.L_x_114:
[----:B------:R-:W-:Y:S05]  /*6030*/  BSYNC B1 ;  /* 0x0000000000017941 */ /* 0x000fea0003800000 */
.L_x_113:
[----:B------:R-:W-:Y:S01]  /*6040*/  LOP3.LUT P5, RZ, R15, 0xff, RZ, 0xc0, !PT ;  /* 0x000000ff0fff7812 */ /* 0x000fe200078ac0ff */
[----:B------:R-:W-:Y:S01]  /*6050*/  VIADD R11, R12, UR13 ;  /* 0x0000000d0c0b7c36 */ /* 0x000fe20008000000 */
[----:B------:R-:W-:Y:S01]  /*6060*/  ULDC.64 UR4, c[0x0][0x650] ;  /* 0x0001940000047ab9 */ /* 0x000fe20000000a00 */
[----:B------:R-:W-:Y:S01]  /*6070*/  IMAD.U32 R6, RZ, RZ, UR13 ;  /* 0x0000000dff067e24 */ /* 0x000fe2000f8e00ff */
[----:B------:R-:W-:Y:S01]  /*6080*/  UISETP.GE.U32.AND UP0, UPT, UR13, 0x1c, UPT ;  /* 0x0000001c0d00788c */ /* 0x000fe2000bf06070 */
[----:B------:R-:W-:Y:S01]  /*6090*/  BSSY B1, `(.L_x_119) ;  /* 0x000006b000017945 */ /* 0x000fe20003800000 */
[----:B------:R-:W-:Y:S02]  /*60a0*/  ISETP.GT.U32.AND P1, PT, R11, 0x1b, PT ;  /* 0x0000001b0b00780c */ /* 0x000fe40003f24070 */
[----:B------:R-:W-:Y:S02]  /*60b0*/  PRMT R10, RZ, 0x7610, R10 ;  /* 0x00007610ff0a7816 */ /* 0x000fe4000000000a */
[----:B------:R-:W-:-:S02]  /*60c0*/  ISETP.LT.U32.AND P1, PT, R6, 0x1c, P1 ;  /* 0x0000001c0600780c */ /* 0x000fc40000f21070 */
[----:B------:R-:W-:Y:S01]  /*60d0*/  PLOP3.LUT P3, PT, PT, PT, UP0, 0x80, 0x0 ;  /* 0x000000000000781c */ /* 0x000fe20003f6f008 */
[----:B------:R-:W0:Y:S01]  /*60e0*/  @P5 S2R R5, SR_CgaCtaId ;  /* 0x0000000000055919 */ /* 0x000e220000008800 */
[----:B------:R-:W-:Y:S02]  /*60f0*/  @P5 MOV R4, 0x400 ;  /* 0x0000040000045802 */ /* 0x000fe40000000f00 */
[----:B------:R-:W-:Y:S02]  /*6100*/  SEL R6, RZ, 0x1, !P1 ;  /* 0x00000001ff067807 */ /* 0x000fe40004800000 */
[----:B------:R-:W-:Y:S02]  /*6110*/  PRMT R15, RZ, 0x7610, R15 ;  /* 0x00007610ff0f7816 */ /* 0x000fe4000000000f */
[----:B------:R-:W-:Y:S01]  /*6120*/  LOP3.LUT R13, R13, R6, RZ, 0x3c, !PT ;  /* 0x000000060d0d7212 */ /* 0x000fe200078e3cff */
[----:B------:R-:W-:Y:S01]  /*6130*/  IMAD.MOV.U32 R6, RZ, RZ, -0x1 ;  /* 0xffffffffff067424 */ /* 0x000fe200078e00ff */
[----:B0-----:R-:W-:-:S04]  /*6140*/  @P5 LEA R4, R5, R4, 0x18 ;  /* 0x0000000405045211 */ /* 0x001fc800078ec0ff */
[----:B------:R0:W-:Y:S01]  /*6150*/  @P5 SYNCS.ARRIVE.TRANS64.A1T0 RZ, [R4+URZ+0x1f8], RZ ;  /* 0x0001f8ff04ff59a7 */ /* 0x0001e2000810003f */
[----:B------:R-:W-:-:S04]  /*6160*/  IADD3 R2, P5, R2, R8, RZ ;  /* 0x0000000802027210 */ /* 0x000fc80007fbe0ff */
[----:B------:R-:W-:Y:S01]  /*6170*/  ISETP.GE.U32.AND P1, PT, R2, UR4, PT ;  /* 0x0000000402007c0c */ /* 0x000fe2000bf26070 */
[----:B------:R-:W-:Y:S01]  /*6180*/  IMAD.X R3, R3, 0x1, R0, P5 ;  /* 0x0000000103037824 */ /* 0x000fe200028e0600 */
[----:B0-----:R-:W-:-:S04]  /*6190*/  SHF.R.U32.HI R4, RZ, 0x2, R11 ;  /* 0x00000002ff047819 */ /* 0x001fc8000001160b */
[----:B------:R-:W-:Y:S01]  /*61a0*/  ISETP.GE.U32.AND.EX P1, PT, R3, UR5, PT, P1 ;  /* 0x0000000503007c0c */ /* 0x000fe2000bf26110 */
[----:B------:R-:W-:-:S04]  /*61b0*/  IMAD.WIDE.U32 R4, R4, 0x24924925, RZ ;  /* 0x2492492504047825 */ /* 0x000fc800078e00ff */
[----:B------:R-:W-:Y:S01]  /*61c0*/  IMAD R12, R5, -0x1c, R11 ;  /* 0xffffffe4050c7824 */ /* 0x000fe200078e020b */
[----:B------:R-:W-:Y:S01]  /*61d0*/  @P3 LOP3.LUT R13, R13, 0x1, R5, 0x78, !PT ;  /* 0x000000010d0d3812 */ /* 0x000fe200078e7805 */
[----:B------:R-:W-:Y:S02]  /*61e0*/  IMAD.MOV.U32 R4, RZ, RZ, -0x1 ;  /* 0xffffffffff047424 */ /* 0x000fe400078e00ff */
[----:B------:R-:W-:-:S04]  /*61f0*/  IMAD.MOV.U32 R5, RZ, RZ, -0x1 ;  /* 0xffffffffff057424 */ /* 0x000fc800078e00ff */
[----:B------:R-:W-:Y:S05]  /*6200*/  @P1 BRA `(.L_x_120) ;  /* 0x00000004004c1947 */ /* 0x000fea0003800000 */
[----:B------:R-:W0:Y:S01]  /*6210*/  S2R R17, SR_CTAID.X ;  /* 0x0000000000117919 */ /* 0x000e220000002500 */
[----:B------:R-:W-:Y:S01]  /*6220*/  ULDC.64 UR4, c[0x0][0x628] ;  /* 0x00018a0000047ab9 */ /* 0x000fe20000000a00 */
[----:B------:R-:W1:Y:S01]  /*6230*/  LDC R18, c[0x0][0x144] ;  /* 0x00005100ff127b82 */ /* 0x000e620000000800 */
[----:B------:R-:W-:Y:S01]  /*6240*/  ISETP.NE.U32.AND P1, PT, RZ, UR4, PT ;  /* 0x00000004ff007c0c */ /* 0x000fe2000bf25070 */
[----:B------:R-:W2:Y:S01]  /*6250*/  S2R R6, SR_CTAID.Y ;  /* 0x0000000000067919 */ /* 0x000ea20000002600 */
[----:B------:R-:W-:Y:S01]  /*6260*/  ULDC UR6, c[0x0][0x150] ;  /* 0x0000540000067ab9 */ /* 0x000fe20000000800 */
[----:B------:R-:W-:Y:S01]  /*6270*/  ULDC UR7, c[0x0][0x630] ;  /* 0x00018c0000077ab9 */ /* 0x000fe20000000800 */
[----:B------:R-:W-:Y:S01]  /*6280*/  ISETP.NE.AND.EX P1, PT, RZ, UR5, PT, P1 ;  /* 0x00000005ff007c0c */ /* 0x000fe2000bf25310 */
[----:B------:R-:W-:Y:S01]  /*6290*/  IMAD.MOV.U32 R4, RZ, RZ, R2 ;  /* 0x000000ffff047224 */ /* 0x000fe200078e0002 */
[----:B0-----:R-:W-:-:S05]  /*62a0*/  I2FP.F32.U32 R5, R17 ;  /* 0x0000001100057245 */ /* 0x001fca0000201000 */
[----:B------:R-:W-:Y:S01]  /*62b0*/  FMUL R20, R5, UR6 ;  /* 0x0000000605147c20 */ /* 0x000fe20008400000 */
[----:B------:R-:W-:-:S05]  /*62c0*/  IMAD.MOV.U32 R5, RZ, RZ, R3 ;  /* 0x000000ffff057224 */ /* 0x000fca00078e0003 */
[----:B--2---:R-:W-:Y:S05]  /*62d0*/  @!P1 BRA `(.L_x_121) ;  /* 0x0000000000289947 */ /* 0x004fea0003800000 */
[----:B------:R-:W-:Y:S02]  /*62e0*/  ULDC UR6, c[0x0][0x634] ;  /* 0x00018d0000067ab9 */ /* 0x000fe40000000800 */
[----:B------:R-:W-:-:S05]  /*62f0*/  IADD3 R5, P1, R2, UR6, RZ ;  /* 0x0000000602057c10 */ /* 0x000fca000ff3e0ff */
[----:B------:R-:W-:-:S04]  /*6300*/  IMAD.X R19, RZ, RZ, R3, P1 ;  /* 0x000000ffff137224 */ /* 0x000fc800008e0603 */
[----:B------:R-:W-:-:S04]  /*6310*/  IMAD.WIDE.U32 R10, R19, UR4, RZ ;  /* 0x00000004130a7c25 */ /* 0x000fc8000f8e00ff */
[----:B------:R-:W-:-:S04]  /*6320*/  IMAD.WIDE.U32 R10, P1, R5, UR5, R10 ;  /* 0x00000005050a7c25 */ /* 0x000fc8000f82000a */
[----:B------:R-:W-:-:S04]  /*6330*/  IMAD.WIDE.U32 R4, R5, UR4, RZ ;  /* 0x0000000405047c25 */ /* 0x000fc8000f8e00ff */
[----:B------:R-:W-:Y:S01]  /*6340*/  IMAD.MOV.U32 R4, RZ, RZ, R11 ;  /* 0x000000ffff047224 */ /* 0x000fe200078e000b */
[----:B------:R-:W-:Y:S01]  /*6350*/  IADD3 RZ, P3, R5, R10, RZ ;  /* 0x0000000a05ff7210 */ /* 0x000fe20007f7e0ff */
[----:B------:R-:W-:-:S04]  /*6360*/  IMAD.X R5, RZ, RZ, RZ, P1 ;  /* 0x000000ffff057224 */ /* 0x000fc800008e06ff */
[----:B------:R-:W-:-:S08]  /*6370*/  IMAD.WIDE.U32.X R4, R19, UR5, R4, P3 ;  /* 0x0000000513047c25 */ /* 0x000fd000098e0404 */
.L_x_121:
[--C-:B------:R-:W-:Y:S01]  /*6380*/  SHF.R.U64 R16, R4, UR7, R5.reuse ;  /* 0x0000000704107c19 */ /* 0x100fe20008001205 */
[----:B------:R-:W0:Y:S01]  /*6390*/  F2I.U32.TRUNC.NTZ R20, R20 ;  /* 0x0000001400147305 */ /* 0x000e22000020f000 */
[----:B------:R-:W-:Y:S01]  /*63a0*/  SHF.R.U32.HI R4, RZ, UR7, R5 ;  /* 0x00000007ff047c19 */ /* 0x000fe20008011605 */
[----:B------:R-:W-:Y:S01]  /*63b0*/  ULDC.64 UR4, c[0x0][0x620] ;  /* 0x0001880000047ab9 */ /* 0x000fe20000000a00 */
[----:B------:R-:W-:Y:S01]  /*63c0*/  IADD3 R11, P1, RZ, -R16, RZ ;  /* 0x80000010ff0b7210 */ /* 0x000fe20007f3e0ff */
[----:B------:R-:W-:Y:S01]  /*63d0*/  ULDC.64 UR6, c[0x0][0x640] ;  /* 0x0001900000067ab9 */ /* 0x000fe20000000a00 */
[----:B------:R-:W2:Y:S03]  /*63e0*/  LDC R21, c[0x0][0x148] ;  /* 0x00005200ff157b82 */ /* 0x000ea60000000800 */
[----:B------:R-:W-:Y:S01]  /*63f0*/  IMAD.X R4, RZ, RZ, ~R4, P1 ;  /* 0x000000ffff047224 */ /* 0x000fe200008e0e04 */
[----:B------:R-:W-:-:S03]  /*6400*/  ISETP.NE.U32.AND P1, PT, RZ, UR6, PT ;  /* 0x00000006ff007c0c */ /* 0x000fc6000bf25070 */
[----:B------:R-:W-:Y:S01]  /*6410*/  IMAD R10, R4, UR4, RZ ;  /* 0x00000004040a7c24 */ /* 0x000fe2000f8e02ff */
[----:B------:R-:W-:Y:S01]  /*6420*/  ISETP.NE.AND.EX P1, PT, RZ, UR7, PT, P1 ;  /* 0x00000007ff007c0c */ /* 0x000fe2000bf25310 */
[----:B------:R-:W-:Y:S01]  /*6430*/  IMAD.WIDE.U32 R4, R11, UR4, R2 ;  /* 0x000000040b047c25 */ /* 0x000fe2000f8e0002 */
[----:B------:R-:W-:-:S03]  /*6440*/  ULDC UR4, c[0x0][0x618] ;  /* 0x0001860000047ab9 */ /* 0x000fc60000000800 */
[----:B------:R-:W-:Y:S01]  /*6450*/  IMAD R11, R11, UR5, R10 ;  /* 0x000000050b0b7c24 */ /* 0x000fe2000f8e020a */
[----:B------:R-:W-:Y:S01]  /*6460*/  ULDC UR5, c[0x0][0x154] ;  /* 0x0000550000057ab9 */ /* 0x000fe20000000800 */
[----:B0-----:R-:W-:Y:S02]  /*6470*/  IMAD.MOV R10, RZ, RZ, -R20 ;  /* 0x000000ffff0a7224 */ /* 0x001fe400078e0a14 */
[----:B------:R-:W-:Y:S02]  /*6480*/  IMAD.IADD R5, R5, 0x1, R11 ;  /* 0x0000000105057824 */ /* 0x000fe400078e020b */
[----:B-1----:R-:W-:Y:S01]  /*6490*/  IMAD R17, R18, R10, R17 ;  /* 0x0000000a12117224 */ /* 0x002fe200078e0211 */
[----:B------:R-:W-:Y:S02]  /*64a0*/  I2FP.F32.U32 R10, R6 ;  /* 0x00000006000a7245 */ /* 0x000fe40000201000 */
[--C-:B------:R-:W-:Y:S02]  /*64b0*/  SHF.R.U64 R18, R4, UR4, R5.reuse ;  /* 0x0000000404127c19 */ /* 0x100fe40008001205 */
[----:B------:R-:W-:Y:S01]  /*64c0*/  SHF.R.U32.HI R5, RZ, UR4, R5 ;  /* 0x00000004ff057c19 */ /* 0x000fe20008011605 */
[----:B------:R-:W-:Y:S01]  /*64d0*/  FMUL R10, R10, UR5 ;  /* 0x000000050a0a7c20 */ /* 0x000fe20008400000 */
[----:B------:R-:W-:-:S02]  /*64e0*/  ULDC UR4, c[0x0][0x608] ;  /* 0x0001820000047ab9 */ /* 0x000fc40000000800 */
[--C-:B------:R-:W-:Y:S01]  /*64f0*/  SHF.R.U64 R20, R18, UR4, R5.reuse ;  /* 0x0000000412147c19 */ /* 0x100fe20008001205 */
[----:B------:R0:W1:Y:S01]  /*6500*/  F2I.U32.TRUNC.NTZ R22, R10 ;  /* 0x0000000a00167305 */ /* 0x000062000020f000 */
[----:B------:R-:W-:Y:S01]  /*6510*/  SHF.R.U32.HI R5, RZ, UR4, R5 ;  /* 0x00000004ff057c19 */ /* 0x000fe20008011605 */
[----:B------:R-:W-:-:S03]  /*6520*/  ULDC UR4, c[0x0][0x658] ;  /* 0x0001960000047ab9 */ /* 0x000fc60000000800 */
[--C-:B------:R-:W-:Y:S02]  /*6530*/  SHF.R.U64 R19, R20, UR4, R5.reuse ;  /* 0x0000000414137c19 */ /* 0x100fe40008001205 */
[----:B------:R-:W-:-:S03]  /*6540*/  SHF.R.U32.HI R23, RZ, UR4, R5 ;  /* 0x00000004ff177c19 */ /* 0x000fc60008011605 */
[----:B------:R-:W-:Y:S02]  /*6550*/  IMAD.MOV.U32 R4, RZ, RZ, R19 ;  /* 0x000000ffff047224 */ /* 0x000fe400078e0013 */
[----:B------:R-:W-:Y:S01]  /*6560*/  IMAD.MOV.U32 R5, RZ, RZ, R23 ;  /* 0x000000ffff057224 */ /* 0x000fe200078e0017 */
[----:B0-----:R-:W-:Y:S06]  /*6570*/  @!P1 BRA `(.L_x_122) ;  /* 0x0000000000289947 */ /* 0x001fec0003800000 */
        /* <DEDUP_REMOVED lines=10> */
.L_x_122:
[----:B------:R-:W-:Y:S01]  /*6620*/  ULDC UR4, c[0x0][0x648] ;  /* 0x0001920000047ab9 */ /* 0x000fe20000000800 */
[----:B-1----:R-:W-:Y:S01]  /*6630*/  IMAD.MOV R22, RZ, RZ, -R22 ;  /* 0x000000ffff167224 */ /* 0x002fe200078e0a16 */
[----:B------:R-:W-:Y:S01]  /*6640*/  SHF.R.U64 R5, R4, UR4, R5 ;  /* 0x0000000404057c19 */ /* 0x000fe20008001205 */
[----:B------:R-:W-:Y:S01]  /*6650*/  ULDC UR4, c[0x0][0x638] ;  /* 0x00018e0000047ab9 */ /* 0x000fe20000000800 */
[----:B------:R-:W-:Y:S01]  /*6660*/  LOP3.LUT R4, R20, UR19, RZ, 0xc0, !PT ;  /* 0x0000001314047c12 */ /* 0x000fe2000f8ec0ff */
[----:B--2---:R-:W-:Y:S01]  /*6670*/  @P4 IMAD R17, R21, R22, R6 ;  /* 0x0000001615114224 */ /* 0x004fe200078e0206 */
[----:B------:R-:W-:Y:S01]  /*6680*/  LOP3.LUT R18, R18, UR18, RZ, 0xc0, !PT ;  /* 0x0000001212127c12 */ /* 0x000fe2000f8ec0ff */
[----:B------:R-:W-:Y:S01]  /*6690*/  IMAD.MOV R6, RZ, RZ, -R5 ;  /* 0x000000ffff067224 */ /* 0x000fe200078e0a05 */
[----:B------:R-:W-:Y:S01]  /*66a0*/  ULDC UR5, c[0x0][0x610] ;  /* 0x0001840000057ab9 */ /* 0x000fe20000000800 */
[----:B------:R-:W-:Y:S02]  /*66b0*/  IMAD R4, R5, UR20, R4 ;  /* 0x0000001405047c24 */ /* 0x000fe4000f8e0204 */
[----:B------:R-:W-:Y:S01]  /*66c0*/  IMAD R19, R6, UR4, R19 ;  /* 0x0000000406137c24 */ /* 0x000fe2000f8e0213 */
[----:B------:R-:W-:Y:S01]  /*66d0*/  ULDC UR4, c[0x0][0x600] ;  /* 0x0001800000047ab9 */ /* 0x000fe20000000800 */
[----:B------:R-:W-:-:S02]  /*66e0*/  IMAD R17, R4, UR5, R17 ;  /* 0x0000000504117c24 */ /* 0x000fc4000f8e0211 */
[----:B------:R-:W-:Y:S02]  /*66f0*/  IMAD R6, R19, UR4, R18 ;  /* 0x0000000413067c24 */ /* 0x000fe4000f8e0212 */
[----:B------:R-:W-:Y:S02]  /*6700*/  IMAD.MOV.U32 R10, RZ, RZ, 0x1 ;  /* 0x00000001ff0a7424 */ /* 0x000fe400078e00ff */
[----:B------:R-:W-:Y:S01]  /*6710*/  IMAD.MOV.U32 R5, RZ, RZ, R16 ;  /* 0x000000ffff057224 */ /* 0x000fe200078e0010 */
[----:B------:R-:W-:Y:S02]  /*6720*/  SEL R4, R6, R17, !P4 ;  /* 0x0000001106047207 */ /* 0x000fe40006000000 */
[----:B------:R-:W-:-:S07]  /*6730*/  SEL R6, R17, R6, !P4 ;  /* 0x0000000611067207 */ /* 0x000fce0006000000 */
.L_x_120:
[----:B------:R-:W-:Y:S05]  /*6740*/  BSYNC B1 ;  /* 0x0000000000017941 */ /* 0x000fea0003800000 */
.L_x_119:
[----:B------:R-:W-:-:S13]  /*6750*/  LOP3.LUT P1, RZ, R10, 0xff, RZ, 0xc0, !PT ;  /* 0x000000ff0aff7812 */ /* 0x000fda000782c0ff */
[----:B------:R-:W-:Y:S05]  /*6760*/  @P1 BRA `(.L_x_123) ;  /* 0xfffffff400401947 */ /* 0x000fea000383ffff */
[----:B------:R-:W-:Y:S05]  /*6770*/  BSYNC B0 ;  /* 0x0000000000007941 */ /* 0x000fea0003800000 */
.L_x_111:
[----:B------:R-:W-:-:S03]  /*6780*/  UMOV UR4, 0xffffffff ;  /* 0xffffffff00047882 */ /* 0x000fc60000000000 */
[----:B------:R-:W-:Y:S05]  /*6790*/  BRA.DIV UR4, `(.L_x_124) ;  /* 0x0000001204ac7947 */ /* 0x000fea000b800000 */
[----:B------:R-:W-:-:S13]  /*67a0*/  ELECT P0, URZ, PT ;  /* 0x00000000003f782f */ /* 0x000fda0003800000 */
.L_x_164:
[----:B------:R-:W-:Y:S04]  /*67b0*/  BSSY B0, `(.L_x_125) ;  /* 0x0000103000007945 */ /* 0x000fe80003800000 */
[----:B------:R-:W-:Y:S05]  /*67c0*/  @!P0 BRA `(.L_x_126) ;  /* 0x0000001000048947 */ /* 0x000fea0003800000 */
[----:B------:R-:W-:-:S04]  /*67d0*/  LOP3.LUT R7, R7, 0x2, RZ, 0xfc, !PT ;  /* 0x0000000207077812 */ /* 0x000fc800078efcff */
[----:B------:R-:W-:-:S13]  /*67e0*/  ISETP.NE.AND P0, PT, R7, 0x3, PT ;  /* 0x000000030700780c */ /* 0x000fda0003f05270 */
[----:B------:R-:W-:Y:S05]  /*67f0*/  @!P0 BRA `(.L_x_127) ;  /* 0x0000000000048947 */ /* 0x000fea0003800000 */
[----:B------:R-:W-:Y:S01]  /*6800*/  BPT.TRAP 0x1 ;  /* 0x000000040000795c */ /* 0x000fe20000300000 */
.L_x_127:
[----:B------:R-:W0:Y:S01]  /*6810*/  S2R R3, SR_CgaCtaId ;  /* 0x0000000000037919 */ /* 0x000e220000008800 */
[----:B------:R-:W-:Y:S02]  /*6820*/  MOV R0, 0x400 ;  /* 0x0000040000007802 */ /* 0x000fe40000000f00 */
[----:B------:R-:W-:Y:S02]  /*6830*/  SHF.L.U32 R2, R13, 0x1f, RZ ;  /* 0x0000001f0d027819 */ /* 0x000fe400000006ff */
[----:B0-----:R-:W-:-:S05]  /*6840*/  LEA R3, R3, R0, 0x18 ;  /* 0x0000000003037211 */ /* 0x001fca00078ec0ff */
[----:B------:R-:W-:-:S04]  /*6850*/  VIADD R3, R3, 0xe0 ;  /* 0x000000e003037836 */ /* 0x000fc80000000000 */
[C---:B------:R-:W-:Y:S02]  /*6860*/  IMAD R5, R12.reuse, 0x8, R3 ;  /* 0x000000080c057824 */ /* 0x040fe400078e0203 */
[----:B------:R-:W-:Y:S02]  /*6870*/  VIADD R12, R12, 0x1 ;  /* 0x000000010c0c7836 */ /* 0x000fe40000000000 */
[----:B------:R-:W0:Y:S03]  /*6880*/  SYNCS.PHASECHK.TRANS64.TRYWAIT P0, [R5+URZ], R2 ;  /* 0x00000002050075a7 */ /* 0x000e26000800017f */
[----:B------:R-:W-:-:S04]  /*6890*/  ISETP.NE.AND P1, PT, R12, 0x1c, PT ;  /* 0x0000001c0c00780c */ /* 0x000fc80003f25270 */
[----:B------:R-:W-:Y:S02]  /*68a0*/  SEL R0, RZ, 0x1, P1 ;  /* 0x00000001ff007807 */ /* 0x000fe40000800000 */
[----:B------:R-:W-:Y:S02]  /*68b0*/  SEL R12, R12, RZ, P1 ;  /* 0x000000ff0c0c7207 */ /* 0x000fe40000800000 */
[----:B------:R-:W-:-:S03]  /*68c0*/  LOP3.LUT R13, R13, R0, RZ, 0x3c, !PT ;  /* 0x000000000d0d7212 */ /* 0x000fc600078e3cff */
[----:B------:R-:W-:Y:S01]  /*68d0*/  IMAD R7, R12, 0x8, R3 ;  /* 0x000000080c077824 */ /* 0x000fe200078e0203 */
[----:B------:R-:W-:Y:S01]  /*68e0*/  SHF.L.U32 R4, R13, 0x1f, RZ ;  /* 0x0000001f0d047819 */ /* 0x000fe200000006ff */
[----:B0-----:R-:W-:Y:S06]  /*68f0*/  @!P0 BRA `(.L_x_128) ;  /* 0x0000001000788947 */ /* 0x001fec0003800000 */
.L_x_165:
[----:B------:R-:W1:Y:S01]  /*6900*/  SYNCS.PHASECHK.TRANS64.TRYWAIT P0, [R7+URZ], R4 ;  /* 0x00000004070075a7 */ /* 0x000e62000800017f */
[----:B------:R-:W-:-:S05]  /*6910*/  VIADD R0, R12, 0x1 ;  /* 0x000000010c007836 */ /* 0x000fca0000000000 */
[----:B------:R-:W-:-:S04]  /*6920*/  ISETP.NE.AND P1, PT, R0, 0x1c, PT ;  /* 0x0000001c0000780c */ /* 0x000fc80003f25270 */
[----:B0-----:R-:W-:Y:S02]  /*6930*/  SEL R2, RZ, 0x1, P1 ;  /* 0x00000001ff027807 */ /* 0x001fe40000800000 */
[----:B------:R-:W-:Y:S02]  /*6940*/  SEL R0, R0, RZ, P1 ;  /* 0x000000ff00007207 */ /* 0x000fe40000800000 */
[----:B------:R-:W-:-:S03]  /*6950*/  LOP3.LUT R13, R13, R2, RZ, 0x3c, !PT ;  /* 0x000000020d0d7212 */ /* 0x000fc600078e3cff */
[----:B------:R-:W-:Y:S01]  /*6960*/  IMAD R6, R0, 0x8, R3 ;  /* 0x0000000800067824 */ /* 0x000fe200078e0203 */
[----:B------:R-:W-:Y:S01]  /*6970*/  SHF.L.U32 R5, R13, 0x1f, RZ ;  /* 0x0000001f0d057819 */ /* 0x000fe200000006ff */
[----:B-1----:R-:W-:Y:S06]  /*6980*/  @!P0 BRA `(.L_x_129) ;  /* 0x0000001000688947 */ /* 0x002fec0003800000 */
.L_x_166:
[----:B------:R-:W1:Y:S01]  /*6990*/  SYNCS.PHASECHK.TRANS64.TRYWAIT P0, [R6+URZ], R5 ;  /* 0x00000005060075a7 */ /* 0x000e62000800017f */
[----:B------:R-:W-:-:S05]  /*69a0*/  VIADD R0, R0, 0x1 ;  /* 0x0000000100007836 */ /* 0x000fca0000000000 */
[----:B------:R-:W-:-:S04]  /*69b0*/  ISETP.NE.AND P1, PT, R0, 0x1c, PT ;  /* 0x0000001c0000780c */ /* 0x000fc80003f25270 */
[----:B------:R-:W-:Y:S02]  /*69c0*/  SEL R2, RZ, 0x1, P1 ;  /* 0x00000001ff027807 */ /* 0x000fe40000800000 */
[----:B------:R-:W-:Y:S02]  /*69d0*/  SEL R0, R0, RZ, P1 ;  /* 0x000000ff00007207 */ /* 0x000fe40000800000 */
[----:B------:R-:W-:-:S03]  /*69e0*/  LOP3.LUT R13, R13, R2, RZ, 0x3c, !PT ;  /* 0x000000020d0d7212 */ /* 0x000fc600078e3cff */
[----:B0-----:R-:W-:Y:S01]  /*69f0*/  IMAD R7, R0, 0x8, R3 ;  /* 0x0000000800077824 */ /* 0x001fe200078e0203 */
[----:B------:R-:W-:Y:S01]  /*6a00*/  SHF.L.U32 R4, R13, 0x1f, RZ ;  /* 0x0000001f0d047819 */ /* 0x000fe200000006ff */
[----:B-1----:R-:W-:Y:S06]  /*6a10*/  @!P0 BRA `(.L_x_130) ;  /* 0x0000001000588947 */ /* 0x002fec0003800000 */
.L_x_167:
        /* <DEDUP_REMOVED lines=9> */
.L_x_168:
        /* <DEDUP_REMOVED lines=9> */
.L_x_169:
        /* <DEDUP_REMOVED lines=9> */
.L_x_170:
        /* <DEDUP_REMOVED lines=9> */
.L_x_171:
        /* <DEDUP_REMOVED lines=9> */
.L_x_172:
        /* <DEDUP_REMOVED lines=9> */
.L_x_173:
        /* <DEDUP_REMOVED lines=9> */
.L_x_174:
        /* <DEDUP_REMOVED lines=9> */
.L_x_175:
        /* <DEDUP_REMOVED lines=9> */
.L_x_176:
        /* <DEDUP_REMOVED lines=9> */
.L_x_177:
        /* <DEDUP_REMOVED lines=9> */
.L_x_178:
        /* <DEDUP_REMOVED lines=9> */
.L_x_179:
        /* <DEDUP_REMOVED lines=9> */
.L_x_180:
        /* <DEDUP_REMOVED lines=9> */
.L_x_181:
        /* <DEDUP_REMOVED lines=9> */
.L_x_182:
        /* <DEDUP_REMOVED lines=9> */
.L_x_183:
        /* <DEDUP_REMOVED lines=9> */
.L_x_184:
        /* <DEDUP_REMOVED lines=9> */
.L_x_185:
        /* <DEDUP_REMOVED lines=9> */
.L_x_186:
        /* <DEDUP_REMOVED lines=9> */
.L_x_187:
        /* <DEDUP_REMOVED lines=9> */
.L_x_188:
        /* <DEDUP_REMOVED lines=9> */
.L_x_189:
        /* <DEDUP_REMOVED lines=9> */
.L_x_190:
[----:B------:R-:W1:Y:S01]  /*7710*/  SYNCS.PHASECHK.TRANS64.TRYWAIT P0, [R6+URZ], R5 ;  /* 0x00000005060075a7 */ /* 0x000e62000800017f */
[----:B------:R-:W-:-:S05]  /*7720*/  VIADD R0, R0, 0x1 ;  /* 0x0000000100007836 */ /* 0x000fca0000000000 */
[----:B------:R-:W-:-:S04]  /*7730*/  ISETP.NE.AND P1, PT, R0, 0x1c, PT ;  /* 0x0000001c0000780c */ /* 0x000fc80003f25270 */
[----:B------:R-:W-:Y:S02]  /*7740*/  SEL R2, RZ, 0x1, P1 ;  /* 0x00000001ff027807 */ /* 0x000fe40000800000 */
[----:B------:R-:W-:Y:S02]  /*7750*/  SEL R0, R0, RZ, P1 ;  /* 0x000000ff00007207 */ /* 0x000fe40000800000 */
[----:B------:R-:W-:Y:S01]  /*7760*/  LOP3.LUT R2, R13, R2, RZ, 0x3c, !PT ;  /* 0x000000020d027212 */ /* 0x000fe200078e3cff */
[----:B-1----:R-:W-:Y:S06]  /*7770*/  @!P0 BRA `(.L_x_154) ;  /* 0x0000000800e08947 */ /* 0x002fec0003800000 */
.L_x_191:
[----:B------:R-:W-:Y:S01]  /*7780*/  IMAD R3, R0, 0x8, R3 ;  /* 0x0000000800037824 */ /* 0x000fe200078e0203 */
[----:B------:R-:W-:-:S07]  /*7790*/  SHF.L.U32 R0, R2, 0x1f, RZ ;  /* 0x0000001f02007819 */ /* 0x000fce00000006ff */
.L_x_155:
[----:B--2---:R2:W3:Y:S02]  /*77a0*/  SYNCS.PHASECHK.TRANS64.TRYWAIT P0, [R3+URZ], R0 ;  /* 0x00000000030075a7 */ /* 0x0044e4000800017f */
[----:B---3--:R-:W-:Y:S05]  /*77b0*/  @!P0 NANOSLEEP.SYNCS 0x989680 ;  /* 0x009896800000895d */ /* 0x008fea0003900000 */
[----:B------:R-:W3:Y:S02]  /*77c0*/  @!P0 SYNCS.PHASECHK.TRANS64 P0, [R3+URZ], R0 ;  /* 0x00000000030085a7 */ /* 0x000ee4000800007f */
[----:B---3--:R-:W-:Y:S05]  /*77d0*/  @!P0 BRA `(.L_x_155) ;  /* 0xfffffffc00f08947 */ /* 0x008fea000383ffff */
.L_x_126:
[----:B------:R-:W-:Y:S05]  /*77e0*/  BSYNC B0 ;  /* 0x0000000000007941 */ /* 0x000fea0003800000 */
.L_x_125:
[----:B------:R-:W-:Y:S05]  /*77f0*/  EXIT ;  /* 0x000000000000794d */ /* 0x000fea0003800000 */
.L_x_20:
[----:B0-----:R-:W-:-:S04]  /*7800*/  IMAD.U32 R17, RZ, RZ, UR15 ;  /* 0x0000000fff117e24 */ /* 0x001fc8000f8e00ff */
[----:B------:R0:W1:Y:S03]  /*7810*/  SYNCS.PHASECHK.TRANS64.TRYWAIT P0, [R17+URZ+-0x8], R16 ;  /* 0xfffff810110075a7 */ /* 0x000066000800017f */
[----:B-1----:R-:W-:Y:S05]  /*7820*/  @!P0 NANOSLEEP.SYNCS 0x989680 ;  /* 0x009896800000895d */ /* 0x002fea0003900000 */
[----:B------:R-:W1:Y:S02]  /*7830*/  @!P0 SYNCS.PHASECHK.TRANS64 P0, [R17+URZ+-0x8], R16 ;  /* 0xfffff810110085a7 */ /* 0x000e64000800007f */
[----:B-1----:R-:W-:Y:S05]  /*7840*/  @!P0 BRA `(.L_x_20) ;  /* 0xfffffffc00ec8947 */ /* 0x002fea000383ffff */
[----:B------:R-:W-:Y:S05]  /*7850*/  BRA `(.L_x_156) ;  /* 0xffffffa000807947 */ /* 0x000fea000383ffff */
.L_x_25:
[----:B-1----:R-:W-:-:S04]  /*7860*/  IMAD.U32 R17, RZ, RZ, UR6 ;  /* 0x00000006ff117e24 */ /* 0x002fc8000f8e00ff */
[----:B------:R1:W4:Y:S03]  /*7870*/  SYNCS.PHASECHK.TRANS64.TRYWAIT P0, [R17+URZ], R16 ;  /* 0x00000010110075a7 */ /* 0x000326000800017f */
[----:B----4-:R-:W-:Y:S05]  /*7880*/  @!P0 NANOSLEEP.SYNCS 0x989680 ;  /* 0x009896800000895d */ /* 0x010fea0003900000 */
[----:B------:R-:W4:Y:S02]  /*7890*/  @!P0 SYNCS.PHASECHK.TRANS64 P0, [R17+URZ], R16 ;  /* 0x00000010110085a7 */ /* 0x000f24000800007f */
[----:B----4-:R-:W-:Y:S05]  /*78a0*/  @!P0 BRA `(.L_x_25) ;  /* 0xfffffffc00ec8947 */ /* 0x010fea000383ffff */
[----:B------:R-:W-:Y:S05]  /*78b0*/  BRA `(.L_x_24) ;  /* 0xffffffa400287947 */ /* 0x000fea000383ffff */
.L_x_31:
[----:B-1----:R-:W-:-:S04]  /*78c0*/  IMAD.U32 R19, RZ, RZ, UR9 ;  /* 0x00000009ff137e24 */ /* 0x002fc8000f8e00ff */
[----:B------:R1:W4:Y:S03]  /*78d0*/  SYNCS.PHASECHK.TRANS64.TRYWAIT P0, [R19+URZ], R18 ;  /* 0x00000012130075a7 */ /* 0x000326000800017f */
[----:B----4-:R-:W-:Y:S05]  /*78e0*/  @!P0 NANOSLEEP.SYNCS 0x989680 ;  /* 0x009896800000895d */ /* 0x010fea0003900000 */
[----:B------:R-:W4:Y:S02]  /*78f0*/  @!P0 SYNCS.PHASECHK.TRANS64 P0, [R19+URZ], R18 ;  /* 0x00000012130085a7 */ /* 0x000f24000800007f */
[----:B----4-:R-:W-:Y:S05]  /*7900*/  @!P0 BRA `(.L_x_31) ;  /* 0xfffffffc00ec8947 */ /* 0x010fea000383ffff */
[----:B------:R-:W-:Y:S05]  /*7910*/  BRA `(.L_x_30) ;  /* 0xffffffa8007c7947 */ /* 0x000fea000383ffff */
.L_x_39:
[----:B0-----:R-:W-:-:S04]  /*7920*/  IMAD.U32 R17, RZ, RZ, UR15 ;  /* 0x0000000fff117e24 */ /* 0x001fc8000f8e00ff */
[----:B------:R0:W1:Y:S03]  /*7930*/  SYNCS.PHASECHK.TRANS64.TRYWAIT P0, [R17+URZ+0x8], R16 ;  /* 0x00000810110075a7 */ /* 0x000066000800017f */
[----:B-1----:R-:W-:Y:S05]  /*7940*/  @!P0 NANOSLEEP.SYNCS 0x989680 ;  /* 0x009896800000895d */ /* 0x002fea0003900000 */
[----:B------:R-:W1:Y:S02]  /*7950*/  @!P0 SYNCS.PHASECHK.TRANS64 P0, [R17+URZ+0x8], R16 ;  /* 0x00000810110085a7 */ /* 0x000e64000800007f */
[----:B-1----:R-:W-:Y:S05]  /*7960*/  @!P0 BRA `(.L_x_39) ;  /* 0xfffffffc00ec8947 */ /* 0x002fea000383ffff */
[----:B------:R-:W-:Y:S05]  /*7970*/  BRA `(.L_x_157) ;  /* 0xffffffb000c87947 */ /* 0x000fea000383ffff */
.L_x_112:
[----:B------:R-:W-:Y:S01]  /*7980*/  BSSY B1, `(.L_x_158) ;  /* 0x0000006000017945 */ /* 0x000fe20003800000 */
[----:B------:R-:W-:-:S07]  /*7990*/  IMAD.MOV.U32 R10, RZ, RZ, -0x1 ;  /* 0xffffffffff0a7424 */ /* 0x000fce00078e00ff */
[----:B------:R-:W-:Y:S05]  /*79a0*/  WARPSYNC.COLLECTIVE R10, `(.L_x_159) ;  /* 0x000000000a0c7348 */ /* 0x000fea0003c00000 */
[----:B------:R-:W-:Y:S02]  /*79b0*/  ELECT P1, UR62, PT ;  /* 0x00000000003e782f */ /* 0x000fe40003820000 */
[----:B------:R-:W-:Y:S01]  /*79c0*/  MOV R10, UR62 ;  /* 0x0000003e000a7c02 */ /* 0x000fe20008000f00 */
[----:B------:R-:W-:Y:S10]  /*79d0*/  ENDCOLLECTIVE ;  /* 0x000000000000791b */ /* 0x000ff40003800000 */
.L_x_159:
[----:B------:R-:W-:Y:S05]  /*79e0*/  BSYNC B1 ;  /* 0x0000000000017941 */ /* 0x000fea0003800000 */
.L_x_158:
[----:B------:R-:W-:Y:S05]  /*79f0*/  BRA `(.L_x_160) ;  /* 0xffffffe000a87947 */ /* 0x000fea000383ffff */
.L_x_115:
[----:B-1----:R1:W2:Y:S02]  /*7a00*/  SYNCS.PHASECHK.TRANS64.TRYWAIT P1, [R19+URZ+0xe0], R10 ;  /* 0x0000e00a130075a7 */ /* 0x0022a4000802017f */
[----:B--2---:R-:W-:Y:S05]  /*7a10*/  @!P1 NANOSLEEP.SYNCS 0x989680 ;  /* 0x009896800000995d */ /* 0x004fea0003900000 */
[----:B------:R-:W2:Y:S02]  /*7a20*/  @!P1 SYNCS.PHASECHK.TRANS64 P1, [R19+URZ+0xe0], R10 ;  /* 0x0000e00a130095a7 */ /* 0x000ea4000802007f */
[----:B--2---:R-:W-:Y:S05]  /*7a30*/  @!P1 BRA `(.L_x_115) ;  /* 0xfffffffc00f09947 */ /* 0x004fea000383ffff */
[----:B------:R-:W-:Y:S05]  /*7a40*/  BRA `(.L_x_161) ;  /* 0xffffffe000dc7947 */ /* 0x000fea000383ffff */
.L_x_124:
[----:B------:R-:W-:Y:S01]  /*7a50*/  BSSY B0, `(.L_x_162) ;  /* 0x0000006000007945 */ /* 0x000fe20003800000 */
[----:B------:R-:W-:-:S07]  /*7a60*/  IMAD.MOV.U32 R10, RZ, RZ, -0x1 ;  /* 0xffffffffff0a7424 */ /* 0x000fce00078e00ff */
[----:B------:R-:W-:Y:S05]  /*7a70*/  WARPSYNC.COLLECTIVE R10, `(.L_x_163) ;  /* 0x000000000a0c7348 */ /* 0x000fea0003c00000 */
[----:B------:R-:W-:Y:S02]  /*7a80*/  ELECT P1, UR62, PT ;  /* 0x00000000003e782f */ /* 0x000fe40003820000 */
[----:B------:R-:W-:Y:S01]  /*7a90*/  MOV R10, UR62 ;  /* 0x0000003e000a7c02 */ /* 0x000fe20008000f00 */
[----:B------:R-:W-:Y:S10]  /*7aa0*/  ENDCOLLECTIVE ;  /* 0x000000000000791b */ /* 0x000ff40003800000 */
.L_x_163:
[----:B------:R-:W-:Y:S05]  /*7ab0*/  BSYNC B0 ;  /* 0x0000000000007941 */ /* 0x000fea0003800000 */
.L_x_162:
[----:B------:R-:W-:Y:S01]  /*7ac0*/  PLOP3.LUT P0, PT, P1, PT, PT, 0x80, 0x0 ;  /* 0x000000000000781c */ /* 0x000fe20000f0f070 */
[----:B------:R-:W-:-:S12]  /*7ad0*/  BRA `(.L_x_164) ;  /* 0xffffffec00347947 */ /* 0x000fd8000383ffff */
.L_x_128:
[----:B0-----:R0:W1:Y:S02]  /*7ae0*/  SYNCS.PHASECHK.TRANS64.TRYWAIT P0, [R5+URZ], R2 ;  /* 0x00000002050075a7 */ /* 0x001064000800017f */
[----:B-1----:R-:W-:Y:S05]  /*7af0*/  @!P0 NANOSLEEP.SYNCS 0x989680 ;  /* 0x009896800000895d */ /* 0x002fea0003900000 */
[----:B------:R-:W1:Y:S02]  /*7b00*/  @!P0 SYNCS.PHASECHK.TRANS64 P0, [R5+URZ], R2 ;  /* 0x00000002050085a7 */ /* 0x000e64000800007f */
[----:B-1----:R-:W-:Y:S05]  /*7b10*/  @!P0 BRA `(.L_x_128) ;  /* 0xfffffffc00f08947 */ /* 0x002fea000383ffff */
[----:B------:R-:W-:Y:S05]  /*7b20*/  BRA `(.L_x_165) ;  /* 0xffffffec00747947 */ /* 0x000fea000383ffff */
.L_x_129:
[----:B0-----:R0:W1:Y:S02]  /*7b30*/  SYNCS.PHASECHK.TRANS64.TRYWAIT P0, [R7+URZ], R4 ;  /* 0x00000004070075a7 */ /* 0x001064000800017f */
[----:B-1----:R-:W-:Y:S05]  /*7b40*/  @!P0 NANOSLEEP.SYNCS 0x989680 ;  /* 0x009896800000895d */ /* 0x002fea0003900000 */
[----:B------:R-:W1:Y:S02]  /*7b50*/  @!P0 SYNCS.PHASECHK.TRANS64 P0, [R7+URZ], R4 ;  /* 0x00000004070085a7 */ /* 0x000e64000800007f */
[----:B-1----:R-:W-:Y:S05]  /*7b60*/  @!P0 BRA `(.L_x_129) ;  /* 0xfffffffc00f08947 */ /* 0x002fea000383ffff */
[----:B------:R-:W-:Y:S05]  /*7b70*/  BRA `(.L_x_166) ;  /* 0xffffffec00847947 */ /* 0x000fea000383ffff */
.L_x_130:
[----:B0-----:R0:W1:Y:S02]  /*7b80*/  SYNCS.PHASECHK.TRANS64.TRYWAIT P0, [R6+URZ], R5 ;  /* 0x00000005060075a7 */ /* 0x001064000800017f */
[----:B-1----:R-:W-:Y:S05]  /*7b90*/  @!P0 NANOSLEEP.SYNCS 0x989680 ;  /* 0x009896800000895d */ /* 0x002fea0003900000 */
[----:B------:R-:W1:Y:S02]  /*7ba0*/  @!P0 SYNCS.PHASECHK.TRANS64 P0, [R6+URZ], R5 ;  /* 0x00000005060085a7 */ /* 0x000e64000800007f */
[----:B-1----:R-:W-:Y:S05]  /*7bb0*/  @!P0 BRA `(.L_x_130) ;  /* 0xfffffffc00f08947 */ /* 0x002fea000383ffff */
[----:B------:R-:W-:Y:S05]  /*7bc0*/  BRA `(.L_x_167) ;  /* 0xffffffec00947947 */ /* 0x000fea000383ffff */
.L_x_131:
[----:B0-----:R0:W1:Y:S02]  /*7bd0*/  SYNCS.PHASECHK.TRANS64.TRYWAIT P0, [R7+URZ], R4 ;  /* 0x00000004070075a7 */ /* 0x001064000800017f */
[----:B-1----:R-:W-:Y:S05]  /*7be0*/  @!P0 NANOSLEEP.SYNCS 0x989680 ;  /* 0x009896800000895d */ /* 0x002fea0003900000 */
[----:B------:R-:W1:Y:S02]  /*7bf0*/  @!P0 SYNCS.PHASECHK.TRANS64 P0, [R7+URZ], R4 ;  /* 0x00000004070085a7 */ /* 0x000e64000800007f */
[----:B-1----:R-:W-:Y:S05]  /*7c00*/  @!P0 BRA `(.L_x_131) ;  /* 0xfffffffc00f08947 */ /* 0x002fea000383ffff */
[----:B------:R-:W-:Y:S05]  /*7c10*/  BRA `(.L_x_168) ;  /* 0xffffffec00a47947 */ /* 0x000fea000383ffff */
.L_x_132:
[----:B0-----:R0:W1:Y:S02]  /*7c20*/  SYNCS.PHASECHK.TRANS64.TRYWAIT P0, [R6+URZ], R5 ;  /* 0x00000005060075a7 */ /* 0x001064000800017f */
[----:B-1----:R-:W-:Y:S05]  /*7c30*/  @!P0 NANOSLEEP.SYNCS 0x989680 ;  /* 0x009896800000895d */ /* 0x002fea0003900000 */
[----:B------:R-:W1:Y:S02]  /*7c40*/  @!P0 SYNCS.PHASECHK.TRANS64 P0, [R6+URZ], R5 ;  /* 0x00000005060085a7 */ /* 0x000e64000800007f */
[----:B-1----:R-:W-:Y:S05]  /*7c50*/  @!P0 BRA `(.L_x_132) ;  /* 0xfffffffc00f08947 */ /* 0x002fea000383ffff */
[----:B------:R-:W-:Y:S05]  /*7c60*/  BRA `(.L_x_169) ;  /* 0xffffffec00b47947 */ /* 0x000fea000383ffff */
.L_x_133:
[----:B0-----:R0:W1:Y:S02]  /*7c70*/  SYNCS.PHASECHK.TRANS64.TRYWAIT P0, [R7+URZ], R4 ;  /* 0x00000004070075a7 */ /* 0x001064000800017f */
[----:B-1----:R-:W-:Y:S05]  /*7c80*/  @!P0 NANOSLEEP.SYNCS 0x989680 ;  /* 0x009896800000895d */ /* 0x002fea0003900000 */
[----:B------:R-:W1:Y:S02]  /*7c90*/  @!P0 SYNCS.PHASECHK.TRANS64 P0, [R7+URZ], R4 ;  /* 0x00000004070085a7 */ /* 0x000e64000800007f */
[----:B-1----:R-:W-:Y:S05]  /*7ca0*/  @!P0 BRA `(.L_x_133) ;  /* 0xfffffffc00f08947 */ /* 0x002fea000383ffff */
[----:B------:R-:W-:Y:S05]  /*7cb0*/  BRA `(.L_x_170) ;  /* 0xffffffec00c47947 */ /* 0x000fea000383ffff */
.L_x_134:
[----:B0-----:R0:W1:Y:S02]  /*7cc0*/  SYNCS.PHASECHK.TRANS64.TRYWAIT P0, [R6+URZ], R5 ;  /* 0x00000005060075a7 */ /* 0x001064000800017f */
[----:B-1----:R-:W-:Y:S05]  /*7cd0*/  @!P0 NANOSLEEP.SYNCS 0x989680 ;  /* 0x009896800000895d */ /* 0x002fea0003900000 */
[----:B------:R-:W1:Y:S02]  /*7ce0*/  @!P0 SYNCS.PHASECHK.TRANS64 P0, [R6+URZ], R5 ;  /* 0x00000005060085a7 */ /* 0x000e64000800007f */
[----:B-1----:R-:W-:Y:S05]  /*7cf0*/  @!P0 BRA `(.L_x_134) ;  /* 0xfffffffc00f08947 */ /* 0x002fea000383ffff */
[----:B------:R-:W-:Y:S05]  /*7d00*/  BRA `(.L_x_171) ;  /* 0xffffffec00d47947 */ /* 0x000fea000383ffff */
.L_x_135:
[----:B0-----:R0:W1:Y:S02]  /*7d10*/  SYNCS.PHASECHK.TRANS64.TRYWAIT P0, [R7+URZ], R4 ;  /* 0x00000004070075a7 */ /* 0x001064000800017f */
[----:B-1----:R-:W-:Y:S05]  /*7d20*/  @!P0 NANOSLEEP.SYNCS 0x989680 ;  /* 0x009896800000895d */ /* 0x002fea0003900000 */
[----:B------:R-:W1:Y:S02]  /*7d30*/  @!P0 SYNCS.PHASECHK.TRANS64 P0, [R7+URZ], R4 ;  /* 0x00000004070085a7 */ /* 0x000e64000800007f */
[----:B-1----:R-:W-:Y:S05]  /*7d40*/  @!P0 BRA `(.L_x_135) ;  /* 0xfffffffc00f08947 */ /* 0x002fea000383ffff */
[----:B------:R-:W-:Y:S05]  /*7d50*/  BRA `(.L_x_172) ;  /* 0xffffffec00e47947 */ /* 0x000fea000383ffff */
.L_x_136:
[----:B0-----:R0:W1:Y:S02]  /*7d60*/  SYNCS.PHASECHK.TRANS64.TRYWAIT P0, [R6+URZ], R5 ;  /* 0x00000005060075a7 */ /* 0x001064000800017f */
[----:B-1----:R-:W-:Y:S05]  /*7d70*/  @!P0 NANOSLEEP.SYNCS 0x989680 ;  /* 0x009896800000895d */ /* 0x002fea0003900000 */
[----:B------:R-:W1:Y:S02]  /*7d80*/  @!P0 SYNCS.PHASECHK.TRANS64 P0, [R6+URZ], R5 ;  /* 0x00000005060085a7 */ /* 0x000e64000800007f */
[----:B-1----:R-:W-:Y:S05]  /*7d90*/  @!P0 BRA `(.L_x_136) ;  /* 0xfffffffc00f08947 */ /* 0x002fea000383ffff */
[----:B------:R-:W-:Y:S05]  /*7da0*/  BRA `(.L_x_173) ;  /* 0xffffffec00f47947 */ /* 0x000fea000383ffff */
.L_x_137:
[----:B0-----:R0:W1:Y:S02]  /*7db0*/  SYNCS.PHASECHK.TRANS64.TRYWAIT P0, [R7+URZ], R4 ;  /* 0x00000004070075a7 */ /* 0x001064000800017f */
[----:B-1----:R-:W-:Y:S05]  /*7dc0*/  @!P0 NANOSLEEP.SYNCS 0x989680 ;  /* 0x009896800000895d */ /* 0x002fea0003900000 */
[----:B------:R-:W1:Y:S02]  /*7dd0*/  @!P0 SYNCS.PHASECHK.TRANS64 P0, [R7+URZ], R4 ;  /* 0x00000004070085a7 */ /* 0x000e64000800007f */
[----:B-1----:R-:W-:Y:S05]  /*7de0*/  @!P0 BRA `(.L_x_137) ;  /* 0xfffffffc00f08947 */ /* 0x002fea000383ffff */
[----:B------:R-:W-:Y:S05]  /*7df0*/  BRA `(.L_x_174) ;  /* 0xfffffff000047947 */ /* 0x000fea000383ffff */
.L_x_138:
[----:B0-----:R0:W1:Y:S02]  /*7e00*/  SYNCS.PHASECHK.TRANS64.TRYWAIT P0, [R6+URZ], R5 ;  /* 0x00000005060075a7 */ /* 0x001064000800017f */
[----:B-1----:R-:W-:Y:S05]  /*7e10*/  @!P0 NANOSLEEP.SYNCS 0x989680 ;  /* 0x009896800000895d */ /* 0x002fea0003900000 */
[----:B------:R-:W1:Y:S02]  /*7e20*/  @!P0 SYNCS.PHASECHK.TRANS64 P0, [R6+URZ], R5 ;  /* 0x00000005060085a7 */ /* 0x000e64000800007f */
[----:B-1----:R-:W-:Y:S05]  /*7e30*/  @!P0 BRA `(.L_x_138) ;  /* 0xfffffffc00f08947 */ /* 0x002fea000383ffff */
[----:B------:R-:W-:Y:S05]  /*7e40*/  BRA `(.L_x_175) ;  /* 0xfffffff000147947 */ /* 0x000fea000383ffff */
.L_x_139:
[----:B0-----:R0:W1:Y:S02]  /*7e50*/  SYNCS.PHASECHK.TRANS64.TRYWAIT P0, [R7+URZ], R4 ;  /* 0x00000004070075a7 */ /* 0x001064000800017f */
[----:B-1----:R-:W-:Y:S05]  /*7e60*/  @!P0 NANOSLEEP.SYNCS 0x989680 ;  /* 0x009896800000895d */ /* 0x002fea0003900000 */
[----:B------:R-:W1:Y:S02]  /*7e70*/  @!P0 SYNCS.PHASECHK.TRANS64 P0, [R7+URZ], R4 ;  /* 0x00000004070085a7 */ /* 0x000e64000800007f */
[----:B-1----:R-:W-:Y:S05]  /*7e80*/  @!P0 BRA `(.L_x_139) ;  /* 0xfffffffc00f08947 */ /* 0x002fea000383ffff */
[----:B------:R-:W-:Y:S05]  /*7e90*/  BRA `(.L_x_176) ;  /* 0xfffffff000247947 */ /* 0x000fea000383ffff */
.L_x_140:
[----:B0-----:R0:W1:Y:S02]  /*7ea0*/  SYNCS.PHASECHK.TRANS64.TRYWAIT P0, [R6+URZ], R5 ;  /* 0x00000005060075a7 */ /* 0x001064000800017f */
[----:B-1----:R-:W-:Y:S05]  /*7eb0*/  @!P0 NANOSLEEP.SYNCS 0x989680 ;  /* 0x009896800000895d */ /* 0x002fea0003900000 */
[----:B------:R-:W1:Y:S02]  /*7ec0*/  @!P0 SYNCS.PHASECHK.TRANS64 P0, [R6+URZ], R5 ;  /* 0x00000005060085a7 */ /* 0x000e64000800007f */
[----:B-1----:R-:W-:Y:S05]  /*7ed0*/  @!P0 BRA `(.L_x_140) ;  /* 0xfffffffc00f08947 */ /* 0x002fea000383ffff */
[----:B------:R-:W-:Y:S05]  /*7ee0*/  BRA `(.L_x_177) ;  /* 0xfffffff000347947 */ /* 0x000fea000383ffff */
.L_x_141:
[----:B0-----:R0:W1:Y:S02]  /*7ef0*/  SYNCS.PHASECHK.TRANS64.TRYWAIT P0, [R7+URZ], R4 ;  /* 0x00000004070075a7 */ /* 0x001064000800017f */
[----:B-1----:R-:W-:Y:S05]  /*7f00*/  @!P0 NANOSLEEP.SYNCS 0x989680 ;  /* 0x009896800000895d */ /* 0x002fea0003900000 */
[----:B------:R-:W1:Y:S02]  /*7f10*/  @!P0 SYNCS.PHASECHK.TRANS64 P0, [R7+URZ], R4 ;  /* 0x00000004070085a7 */ /* 0x000e64000800007f */
[----:B-1----:R-:W-:Y:S05]  /*7f20*/  @!P0 BRA `(.L_x_141) ;  /* 0xfffffffc00f08947 */ /* 0x002fea000383ffff */
[----:B------:R-:W-:Y:S05]  /*7f30*/  BRA `(.L_x_178) ;  /* 0xfffffff000447947 */ /* 0x000fea000383ffff */
.L_x_142:
[----:B0-----:R0:W1:Y:S02]  /*7f40*/  SYNCS.PHASECHK.TRANS64.TRYWAIT P0, [R6+URZ], R5 ;  /* 0x00000005060075a7 */ /* 0x001064000800017f */
[----:B-1----:R-:W-:Y:S05]  /*7f50*/  @!P0 NANOSLEEP.SYNCS 0x989680 ;  /* 0x009896800000895d */ /* 0x002fea0003900000 */
[----:B------:R-:W1:Y:S02]  /*7f60*/  @!P0 SYNCS.PHASECHK.TRANS64 P0, [R6+URZ], R5 ;  /* 0x00000005060085a7 */ /* 0x000e64000800007f */
[----:B-1----:R-:W-:Y:S05]  /*7f70*/  @!P0 BRA `(.L_x_142) ;  /* 0xfffffffc00f08947 */ /* 0x002fea000383ffff */
[----:B------:R-:W-:Y:S05]  /*7f80*/  BRA `(.L_x_179) ;  /* 0xfffffff000547947 */ /* 0x000fea000383ffff */
.L_x_143:
[----:B0-----:R0:W1:Y:S02]  /*7f90*/  SYNCS.PHASECHK.TRANS64.TRYWAIT P0, [R7+URZ], R4 ;  /* 0x00000004070075a7 */ /* 0x001064000800017f */
[----:B-1----:R-:W-:Y:S05]  /*7fa0*/  @!P0 NANOSLEEP.SYNCS 0x989680 ;  /* 0x009896800000895d */ /* 0x002fea0003900000 */
[----:B------:R-:W1:Y:S02]  /*7fb0*/  @!P0 SYNCS.PHASECHK.TRANS64 P0, [R7+URZ], R4 ;  /* 0x00000004070085a7 */ /* 0x000e64000800007f */
[----:B-1----:R-:W-:Y:S05]  /*7fc0*/  @!P0 BRA `(.L_x_143) ;  /* 0xfffffffc00f08947 */ /* 0x002fea000383ffff */
[----:B------:R-:W-:Y:S05]  /*7fd0*/  BRA `(.L_x_180) ;  /* 0xfffffff000647947 */ /* 0x000fea000383ffff */
.L_x_144:
[----:B0-----:R0:W1:Y:S02]  /*7fe0*/  SYNCS.PHASECHK.TRANS64.TRYWAIT P0, [R6+URZ], R5 ;  /* 0x00000005060075a7 */ /* 0x001064000800017f */
[----:B-1----:R-:W-:Y:S05]  /*7ff0*/  @!P0 NANOSLEEP.SYNCS 0x989680 ;  /* 0x009896800000895d */ /* 0x002fea0003900000 */
[----:B------:R-:W1:Y:S02]  /*8000*/  @!P0 SYNCS.PHASECHK.TRANS64 P0, [R6+URZ], R5 ;  /* 0x00000005060085a7 */ /* 0x000e64000800007f */
[----:B-1----:R-:W-:Y:S05]  /*8010*/  @!P0 BRA `(.L_x_144) ;  /* 0xfffffffc00f08947 */ /* 0x002fea000383ffff */
[----:B------:R-:W-:Y:S05]  /*8020*/  BRA `(.L_x_181) ;  /* 0xfffffff000747947 */ /* 0x000fea000383ffff */
.L_x_145:
[----:B0-----:R0:W1:Y:S02]  /*8030*/  SYNCS.PHASECHK.TRANS64.TRYWAIT P0, [R7+URZ], R4 ;  /* 0x00000004070075a7 */ /* 0x001064000800017f */
[----:B-1----:R-:W-:Y:S05]  /*8040*/  @!P0 NANOSLEEP.SYNCS 0x989680 ;  /* 0x009896800000895d */ /* 0x002fea0003900000 */
[----:B------:R-:W1:Y:S02]  /*8050*/  @!P0 SYNCS.PHASECHK.TRANS64 P0, [R7+URZ], R4 ;  /* 0x00000004070085a7 */ /* 0x000e64000800007f */
[----:B-1----:R-:W-:Y:S05]  /*8060*/  @!P0 BRA `(.L_x_145) ;  /* 0xfffffffc00f08947 */ /* 0x002fea000383ffff */
[----:B------:R-:W-:Y:S05]  /*8070*/  BRA `(.L_x_182) ;  /* 0xfffffff000847947 */ /* 0x000fea000383ffff */
.L_x_146:
[----:B0-----:R0:W1:Y:S02]  /*8080*/  SYNCS.PHASECHK.TRANS64.TRYWAIT P0, [R6+URZ], R5 ;  /* 0x00000005060075a7 */ /* 0x001064000800017f */
[----:B-1----:R-:W-:Y:S05]  /*8090*/  @!P0 NANOSLEEP.SYNCS 0x989680 ;  /* 0x009896800000895d */ /* 0x002fea0003900000 */
[----:B------:R-:W1:Y:S02]  /*80a0*/  @!P0 SYNCS.PHASECHK.TRANS64 P0, [R6+URZ], R5 ;  /* 0x00000005060085a7 */ /* 0x000e64000800007f */
[----:B-1----:R-:W-:Y:S05]  /*80b0*/  @!P0 BRA `(.L_x_146) ;  /* 0xfffffffc00f08947 */ /* 0x002fea000383ffff */
[----:B------:R-:W-:Y:S05]  /*80c0*/  BRA `(.L_x_183) ;  /* 0xfffffff000947947 */ /* 0x000fea000383ffff */
.L_x_147:
[----:B0-----:R0:W1:Y:S02]  /*80d0*/  SYNCS.PHASECHK.TRANS64.TRYWAIT P0, [R7+URZ], R4 ;  /* 0x00000004070075a7 */ /* 0x001064000800017f */
[----:B-1----:R-:W-:Y:S05]  /*80e0*/  @!P0 NANOSLEEP.SYNCS 0x989680 ;  /* 0x009896800000895d */ /* 0x002fea0003900000 */
[----:B------:R-:W1:Y:S02]  /*80f0*/  @!P0 SYNCS.PHASECHK.TRANS64 P0, [R7+URZ], R4 ;  /* 0x00000004070085a7 */ /* 0x000e64000800007f */
[----:B-1----:R-:W-:Y:S05]  /*8100*/  @!P0 BRA `(.L_x_147) ;  /* 0xfffffffc00f08947 */ /* 0x002fea000383ffff */
[----:B------:R-:W-:Y:S05]  /*8110*/  BRA `(.L_x_184) ;  /* 0xfffffff000a47947 */ /* 0x000fea000383ffff */
.L_x_148:
[----:B0-----:R0:W1:Y:S02]  /*8120*/  SYNCS.PHASECHK.TRANS64.TRYWAIT P0, [R6+URZ], R5 ;  /* 0x00000005060075a7 */ /* 0x001064000800017f */
[----:B-1----:R-:W-:Y:S05]  /*8130*/  @!P0 NANOSLEEP.SYNCS 0x989680 ;  /* 0x009896800000895d */ /* 0x002fea0003900000 */
[----:B------:R-:W1:Y:S02]  /*8140*/  @!P0 SYNCS.PHASECHK.TRANS64 P0, [R6+URZ], R5 ;  /* 0x00000005060085a7 */ /* 0x000e64000800007f */
[----:B-1----:R-:W-:Y:S05]  /*8150*/  @!P0 BRA `(.L_x_148) ;  /* 0xfffffffc00f08947 */ /* 0x002fea000383ffff */
[----:B------:R-:W-:Y:S05]  /*8160*/  BRA `(.L_x_185) ;  /* 0xfffffff000b47947 */ /* 0x000fea000383ffff */
.L_x_149:
[----:B0-----:R0:W1:Y:S02]  /*8170*/  SYNCS.PHASECHK.TRANS64.TRYWAIT P0, [R7+URZ], R4 ;  /* 0x00000004070075a7 */ /* 0x001064000800017f */
[----:B-1----:R-:W-:Y:S05]  /*8180*/  @!P0 NANOSLEEP.SYNCS 0x989680 ;  /* 0x009896800000895d */ /* 0x002fea0003900000 */
[----:B------:R-:W1:Y:S02]  /*8190*/  @!P0 SYNCS.PHASECHK.TRANS64 P0, [R7+URZ], R4 ;  /* 0x00000004070085a7 */ /* 0x000e64000800007f */
[----:B-1----:R-:W-:Y:S05]  /*81a0*/  @!P0 BRA `(.L_x_149) ;  /* 0xfffffffc00f08947 */ /* 0x002fea000383ffff */
[----:B------:R-:W-:Y:S05]  /*81b0*/  BRA `(.L_x_186) ;  /* 0xfffffff000c47947 */ /* 0x000fea000383ffff */
.L_x_150:
[----:B0-----:R0:W1:Y:S02]  /*81c0*/  SYNCS.PHASECHK.TRANS64.TRYWAIT P0, [R6+URZ], R5 ;  /* 0x00000005060075a7 */ /* 0x001064000800017f */
[----:B-1----:R-:W-:Y:S05]  /*81d0*/  @!P0 NANOSLEEP.SYNCS 0x989680 ;  /* 0x009896800000895d */ /* 0x002fea0003900000 */
[----:B------:R-:W1:Y:S02]  /*81e0*/  @!P0 SYNCS.PHASECHK.TRANS64 P0, [R6+URZ], R5 ;  /* 0x00000005060085a7 */ /* 0x000e64000800007f */
[----:B-1----:R-:W-:Y:S05]  /*81f0*/  @!P0 BRA `(.L_x_150) ;  /* 0xfffffffc00f08947 */ /* 0x002fea000383ffff */
[----:B------:R-:W-:Y:S05]  /*8200*/  BRA `(.L_x_187) ;  /* 0xfffffff000d47947 */ /* 0x000fea000383ffff */
.L_x_151:
[----:B0-----:R0:W1:Y:S02]  /*8210*/  SYNCS.PHASECHK.TRANS64.TRYWAIT P0, [R7+URZ], R4 ;  /* 0x00000004070075a7 */ /* 0x001064000800017f */
[----:B-1----:R-:W-:Y:S05]  /*8220*/  @!P0 NANOSLEEP.SYNCS 0x989680 ;  /* 0x009896800000895d */ /* 0x002fea0003900000 */
[----:B------:R-:W1:Y:S02]  /*8230*/  @!P0 SYNCS.PHASECHK.TRANS64 P0, [R7+URZ], R4 ;  /* 0x00000004070085a7 */ /* 0x000e64000800007f */
[----:B-1----:R-:W-:Y:S05]  /*8240*/  @!P0 BRA `(.L_x_151) ;  /* 0xfffffffc00f08947 */ /* 0x002fea000383ffff */
[----:B------:R-:W-:Y:S05]  /*8250*/  BRA `(.L_x_188) ;  /* 0xfffffff000e47947 */ /* 0x000fea000383ffff */
.L_x_152:
[----:B0-----:R0:W1:Y:S02]  /*8260*/  SYNCS.PHASECHK.TRANS64.TRYWAIT P0, [R6+URZ], R5 ;  /* 0x00000005060075a7 */ /* 0x001064000800017f */
[----:B-1----:R-:W-:Y:S05]  /*8270*/  @!P0 NANOSLEEP.SYNCS 0x989680 ;  /* 0x009896800000895d */ /* 0x002fea0003900000 */
[----:B------:R-:W1:Y:S02]  /*8280*/  @!P0 SYNCS.PHASECHK.TRANS64 P0, [R6+URZ], R5 ;  /* 0x00000005060085a7 */ /* 0x000e64000800007f */
[----:B-1----:R-:W-:Y:S05]  /*8290*/  @!P0 BRA `(.L_x_152) ;  /* 0xfffffffc00f08947 */ /* 0x002fea000383ffff */
[----:B------:R-:W-:Y:S05]  /*82a0*/  BRA `(.L_x_189) ;  /* 0xfffffff000f47947 */ /* 0x000fea000383ffff */
.L_x_153:
[----:B0-----:R0:W1:Y:S02]  /*82b0*/  SYNCS.PHASECHK.TRANS64.TRYWAIT P0, [R7+URZ], R4 ;  /* 0x00000004070075a7 */ /* 0x001064000800017f */
[----:B-1----:R-:W-:Y:S05]  /*82c0*/  @!P0 NANOSLEEP.SYNCS 0x989680 ;  /* 0x009896800000895d */ /* 0x002fea0003900000 */
[----:B------:R-:W1:Y:S02]  /*82d0*/  @!P0 SYNCS.PHASECHK.TRANS64 P0, [R7+URZ], R4 ;  /* 0x00000004070085a7 */ /* 0x000e64000800007f */
[----:B-1----:R-:W-:Y:S05]  /*82e0*/  @!P0 BRA `(.L_x_153) ;  /* 0xfffffffc00f08947 */ /* 0x002fea000383ffff */
[----:B------:R-:W-:Y:S05]  /*82f0*/  BRA `(.L_x_190) ;  /* 0xfffffff400047947 */ /* 0x000fea000383ffff */
.L_x_154:
[----:B-1----:R1:W2:Y:S02]  /*8300*/  SYNCS.PHASECHK.TRANS64.TRYWAIT P0, [R6+URZ], R5 ;  /* 0x00000005060075a7 */ /* 0x0022a4000800017f */
[----:B--2---:R-:W-:Y:S05]  /*8310*/  @!P0 NANOSLEEP.SYNCS 0x989680 ;  /* 0x009896800000895d */ /* 0x004fea0003900000 */
[----:B------:R-:W2:Y:S02]  /*8320*/  @!P0 SYNCS.PHASECHK.TRANS64 P0, [R6+URZ], R5 ;  /* 0x00000005060085a7 */ /* 0x000ea4000800007f */
[----:B--2---:R-:W-:Y:S05]  /*8330*/  @!P0 BRA `(.L_x_154) ;  /* 0xfffffffc00f08947 */ /* 0x004fea000383ffff */
[----:B------:R-:W-:Y:S05]  /*8340*/  BRA `(.L_x_191) ;  /* 0xfffffff4000c7947 */ /* 0x000fea000383ffff */
.L_x_192:
[----:B------:R-:W-:-:S00]  /*8350*/  BRA `(.L_x_192) ;  /* 0xfffffffc00fc7947 */ /* 0x000fc0000383ffff */
[----:B------:R-:W-:-:S00]  /*8360*/  NOP ;  /* 0x0000000000007918 */ /* 0x000fc00000000000 */
        /* <DEDUP_REMOVED lines=9> */
.L_x_193:


//--------------------- .nv.shared._ZN7cutlass13device_kernelINS_4gemm6kernel13GemmUniversalIN4cute5tupleIJiiiiEEENS1_10collective13CollectiveMmaINS1_37MainloopSm90TmaGmmaWarpSpecializedFP8ILi28ENS5_IJNS4_1CILi4EEENSA_ILi1EEESC_EEENS1_32KernelTmaWarpSpecializedPingpongEEENS5_IJNSA_ILi64EEESG_SG_EEENS_12float_e5m2_tENS5_IJlSC_lEEESI_SJ_NS4_8TiledMMAINS4_8MMA_AtomIJNS4_4SM904GMMA30MMA_64x64x32_F32E5M2E5M2_SS_TNILNSN_7ScaleInE1ELSP_1EEEEEENS4_6LayoutINS5_IJSC_SC_SC_EEENS5_IJNSA_ILi0EEESU_SU_EEEEENS5_IJNS4_10UnderscoreESX_SX_EEEEENS4_13SM90_TMA_LOADENS4_14ComposedLayoutINS4_7SwizzleILi2ELi4ELi3EEENS4_18smem_ptr_flag_bitsILi8EEENSS_INS5_IJNSA_ILi8EEESG_EEENS5_IJSG_SC_EEEEEEEvNS4_8identityENS4_23SM90_TMA_LOAD_MULTICASTES1A_vS1B_EENS_8epilogue10collective6detail29Sm90TmaWarpSpecializedAdapterINS1F_15DefaultEpilogueISI_SJ_SJ_NS1E_6thread17LinearCombinationISI_Li1EffLNS1J_9ScaleType4KindE0ELNS_15FloatRoundStyleE2ESI_EENS1_15EpilogueDefaultEEEEEvvEEEEvNT_6ParamsE --------------------------
	.section	.nv.shared._ZN7cutlass13device_kernelINS_4gemm6kernel13GemmUniversalIN4cute5tupleIJiiiiEEENS1_10collective13CollectiveMmaINS1_37MainloopSm90TmaGmmaWarpSpecializedFP8ILi28ENS5_IJNS4_1CILi4EEENSA_ILi1EEESC_EEENS1_32KernelTmaWarpSpecializedPingpongEEENS5_IJNSA_ILi64EEESG_SG_EEENS_12float_e5m2_tENS5_IJlSC_lEEESI_SJ_NS4_8TiledMMAINS4_8MMA_AtomIJNS4_4SM904GMMA30MMA_64x64x32_F32E5M2E5M2_SS_TNILNSN_7ScaleInE1ELSP_1EEEEEENS4_6LayoutINS5_IJSC_SC_SC_EEENS5_IJNSA_ILi0EEESU_SU_EEEEENS5_IJNS4_10UnderscoreESX_SX_EEEEENS4_13SM90_TMA_LOADENS4_14ComposedLayoutINS4_7SwizzleILi2ELi4ELi3EEENS4_18smem_ptr_flag_bitsILi8EEENSS_INS5_IJNSA_ILi8EEESG_EEENS5_IJSG_SC_EEEEEEEvNS4_8identityENS4_23SM90_TMA_LOAD_MULTICASTES1A_vS1B_EENS_8epilogue10collective6detail29Sm90TmaWarpSpecializedAdapterINS1F_15DefaultEpilogueISI_SJ_SJ_NS1E_6thread17LinearCombinationISI_Li1EffLNS1J_9ScaleType4KindE0ELNS_15FloatRoundStyleE2ESI_EENS1_15EpilogueDefaultEEEEEvvEEEEvNT_6ParamsE,"aw",@nobits
	.sectionflags	@""
	.align	16
	.zero		1024


//--------------------- .nv.shared.reserved.0     --------------------------
	.section	.nv.shared.reserved.0,"aw",@nobits
	.weak		__nv_reservedSMEM_offset_0_alias
	.size		__nv_reservedSMEM_offset_0_alias, 0, 0
	.other		__nv_reservedSMEM_offset_0_alias,@"STO_CUDA_RESERVED_SHARED STV_DEFAULT"
__nv_reservedSMEM_offset_0_alias:
	.zero		0


//--------------------- .nv.global                --------------------------
	.section	.nv.global,"aw",@nobits
.nv.global:
	.type		_ZN40_INTERNAL_1344a77e_4_k_cu_4b1bc783_261604cute1_E,@object
	.size		_ZN40_INTERNAL_1344a77e_4_k_cu_4b1bc783_261604cute1_E,(_ZN40_INTERNAL_1344a77e_4_k_cu_4b1bc783_261604cuda3std3__45__cpo6cbeginE - _ZN40_INTERNAL_1344a77e_4_k_cu_4b1bc783_261604cute1_E)
_ZN40_INTERNAL_1344a77e_4_k_cu_4b1bc783_261604cute1_E:
	.zero		1
	.type		_ZN40_INTERNAL_1344a77e_4_k_cu_4b1bc783_261604cuda3std3__45__cpo6cbeginE,@object
	.size		_ZN40_INTERNAL_1344a77e_4_k_cu_4b1bc783_261604cuda3std3__45__cpo6cbeginE,(_ZN40_INTERNAL_1344a77e_4_k_cu_4b1bc783_261604cuda3std3__48in_placeE - _ZN40_INTERNAL_1344a77e_4_k_cu_4b1bc783_261604cuda3std3__45__cpo6cbeginE)
_ZN40_INTERNAL_1344a77e_4_k_cu_4b1bc783_261604cuda3std3__45__cpo6cbeginE:
	.zero		1
	.type		_ZN40_INTERNAL_1344a77e_4_k_cu_4b1bc783_261604cuda3std3__48in_placeE,@object
	.size		_ZN40_INTERNAL_1344a77e_4_k_cu_4b1bc783_261604cuda3std3__48in_placeE,(_ZN40_INTERNAL_1344a77e_4_k_cu_4b1bc783_261604cuda3std6ranges3__45__cpo9iter_moveE - _ZN40_INTERNAL_1344a77e_4_k_cu_4b1bc783_261604cuda3std3__48in_placeE)
_ZN40_INTERNAL_1344a77e_4_k_cu_4b1bc783_261604cuda3std3__48in_placeE:
	.zero		1
	.type		_ZN40_INTERNAL_1344a77e_4_k_cu_4b1bc783_261604cuda3std6ranges3__45__cpo9iter_moveE,@object
	.size		_ZN40_INTERNAL_1344a77e_4_k_cu_4b1bc783_261604cuda3std6ranges3__45__cpo9iter_moveE,(_ZN40_INTERNAL_1344a77e_4_k_cu_4b1bc783_261604cuda3std3__45__cpo5beginE - _ZN40_INTERNAL_1344a77e_4_k_cu_4b1bc783_261604cuda3std6ranges3__45__cpo9iter_moveE)
_ZN40_INTERNAL_1344a77e_4_k_cu_4b1bc783_261604cuda3std6ranges3__45__cpo9iter_moveE:
	.zero		1
	.type		_ZN40_INTERNAL_1344a77e_4_k_cu_4b1bc783_261604cuda3std3__45__cpo5beginE,@object
	.size		_ZN40_INTERNAL_1344a77e_4_k_cu_4b1bc783_261604cuda3std3__45__cpo5beginE,(_ZN40_INTERNAL_1344a77e_4_k_cu_4b1bc783_261604cuda3std3__442_GLOBAL__N__1344a77e_4_k_cu_4b1bc783_261606ignoreE - _ZN40_INTERNAL_1344a77e_4_k_cu_4b1bc783_261604cuda3std3__45__cpo5beginE)
_ZN40_INTERNAL_1344a77e_4_k_cu_4b1bc783_261604cuda3std3__45__cpo5beginE:
	.zero		1
	.type		_ZN40_INTERNAL_1344a77e_4_k_cu_4b1bc783_261604cuda3std3__442_GLOBAL__N__1344a77e_4_k_cu_4b1bc783_261606ignoreE,@object
	.size		_ZN40_INTERNAL_1344a77e_4_k_cu_4b1bc783_261604cuda3std3__442_GLOBAL__N__1344a77e_4_k_cu_4b1bc783_261606ignoreE,(_ZN40_INTERNAL_1344a77e_4_k_cu_4b1bc783_261604cute7productE - _ZN40_INTERNAL_1344a77e_4_k_cu_4b1bc783_261604cuda3std3__442_GLOBAL__N__1344a77e_4_k_cu_4b1bc783_261606ignoreE)
_ZN40_INTERNAL_1344a77e_4_k_cu_4b1bc783_261604cuda3std3__442_GLOBAL__N__1344a77e_4_k_cu_4b1bc783_261606ignoreE:
	.zero		1
	.type		_ZN40_INTERNAL_1344a77e_4_k_cu_4b1bc783_261604cute7productE,@object
	.size		_ZN40_INTERNAL_1344a77e_4_k_cu_4b1bc783_261604cute7productE,(_ZN40_INTERNAL_1344a77e_4_k_cu_4b1bc783_261604cuda3std3__45__cpo3endE - _ZN40_INTERNAL_1344a77e_4_k_cu_4b1bc783_261604cute7productE)
_ZN40_INTERNAL_1344a77e_4_k_cu_4b1bc783_261604cute7productE:
	.zero		1
	.type		_ZN40_INTERNAL_1344a77e_4_k_cu_4b1bc783_261604cuda3std3__45__cpo3endE,@object
	.size		_ZN40_INTERNAL_1344a77e_4_k_cu_4b1bc783_261604cuda3std3__45__cpo3endE,(_ZN40_INTERNAL_1344a77e_4_k_cu_4b1bc783_261604cuda3std3__419piecewise_constructE - _ZN40_INTERNAL_1344a77e_4_k_cu_4b1bc783_261604cuda3std3__45__cpo3endE)
_ZN40_INTERNAL_1344a77e_4_k_cu_4b1bc783_261604cuda3std3__45__cpo3endE:
	.zero		1
	.type		_ZN40_INTERNAL_1344a77e_4_k_cu_4b1bc783_261604cuda3std3__419piecewise_constructE,@object
	.size		_ZN40_INTERNAL_1344a77e_4_k_cu_4b1bc783_261604cuda3std3__419piecewise_constructE,(_ZN40_INTERNAL_1344a77e_4_k_cu_4b1bc783_261604cuda3std3__45__cpo4cendE - _ZN40_INTERNAL_1344a77e_4_k_cu_4b1bc783_261604cuda3std3__419piecewise_constructE)
_ZN40_INTERNAL_1344a77e_4_k_cu_4b1bc783_261604cuda3std3__419piecewise_constructE:
	.zero		1
	.type		_ZN40_INTERNAL_1344a77e_4_k_cu_4b1bc783_261604cuda3std3__45__cpo4cendE,@object
	.size		_ZN40_INTERNAL_1344a77e_4_k_cu_4b1bc783_261604cuda3std3__45__cpo4cendE,(_ZN40_INTERNAL_1344a77e_4_k_cu_4b1bc783_261604cuda3std6ranges3__45__cpo4swapE - _ZN40_INTERNAL_1344a77e_4_k_cu_4b1bc783_261604cuda3std3__45__cpo4cendE)
_ZN40_INTERNAL_1344a77e_4_k_cu_4b1bc783_261604cuda3std3__45__cpo4cendE:
	.zero		1
	.type		_ZN40_INTERNAL_1344a77e_4_k_cu_4b1bc783_261604cuda3std6ranges3__45__cpo4swapE,@object
	.size		_ZN40_INTERNAL_1344a77e_4_k_cu_4b1bc783_261604cuda3std6ranges3__45__cpo4swapE,(.L_7 - _ZN40_INTERNAL_1344a77e_4_k_cu_4b1bc783_261604cuda3std6ranges3__45__cpo4swapE)
_ZN40_INTERNAL_1344a77e_4_k_cu_4b1bc783_261604cuda3std6ranges3__45__cpo4swapE:
	.zero		1
.L_7:


//--------------------- .nv.constant0._ZN7cutlass13device_kernelINS_4gemm6kernel13GemmUniversalIN4cute5tupleIJiiiiEEENS1_10collective13CollectiveMmaINS1_37MainloopSm90TmaGmmaWarpSpecializedFP8ILi28ENS5_IJNS4_1CILi4EEENSA_ILi1EEESC_EEENS1_32KernelTmaWarpSpecializedPingpongEEENS5_IJNSA_ILi64EEESG_SG_EEENS_12float_e5m2_tENS5_IJlSC_lEEESI_SJ_NS4_8TiledMMAINS4_8MMA_AtomIJNS4_4SM904GMMA30MMA_64x64x32_F32E5M2E5M2_SS_TNILNSN_7ScaleInE1ELSP_1EEEEEENS4_6LayoutINS5_IJSC_SC_SC_EEENS5_IJNSA_ILi0EEESU_SU_EEEEENS5_IJNS4_10UnderscoreESX_SX_EEEEENS4_13SM90_TMA_LOADENS4_14ComposedLayoutINS4_7SwizzleILi2ELi4ELi3EEENS4_18smem_ptr_flag_bitsILi8EEENSS_INS5_IJNSA_ILi8EEESG_EEENS5_IJSG_SC_EEEEEEEvNS4_8identityENS4_23SM90_TMA_LOAD_MULTICASTES1A_vS1B_EENS_8epilogue10collective6detail29Sm90TmaWarpSpecializedAdapterINS1F_15DefaultEpilogueISI_SJ_SJ_NS1E_6thread17LinearCombinationISI_Li1EffLNS1J_9ScaleType4KindE0ELNS_15FloatRoundStyleE2ESI_EENS1_15EpilogueDefaultEEEEEvvEEEEvNT_6ParamsE --------------------------
	.section	.nv.constant0._ZN7cutlass13device_kernelINS_4gemm6kernel13GemmUniversalIN4cute5tupleIJiiiiEEENS1_10collective13CollectiveMmaINS1_37MainloopSm90TmaGmmaWarpSpecializedFP8ILi28ENS5_IJNS4_1CILi4EEENSA_ILi1EEESC_EEENS1_32KernelTmaWarpSpecializedPingpongEEENS5_IJNSA_ILi64EEESG_SG_EEENS_12float_e5m2_tENS5_IJlSC_lEEESI_SJ_NS4_8TiledMMAINS4_8MMA_AtomIJNS4_4SM904GMMA30MMA_64x64x32_F32E5M2E5M2_SS_TNILNSN_7ScaleInE1ELSP_1EEEEEENS4_6LayoutINS5_IJSC_SC_SC_EEENS5_IJNSA_ILi0EEESU_SU_EEEEENS5_IJNS4_10UnderscoreESX_SX_EEEEENS4_13SM90_TMA_LOADENS4_14ComposedLayoutINS4_7SwizzleILi2ELi4ELi3EEENS4_18smem_ptr_flag_bitsILi8EEENSS_INS5_IJNSA_ILi8EEESG_EEENS5_IJSG_SC_EEEEEEEvNS4_8identityENS4_23SM90_TMA_LOAD_MULTICASTES1A_vS1B_EENS_8epilogue10collective6detail29Sm90TmaWarpSpecializedAdapterINS1F_15DefaultEpilogueISI_SJ_SJ_NS1E_6thread17LinearCombinationISI_Li1EffLNS1J_9ScaleType4KindE0ELNS_15FloatRoundStyleE2ESI_EENS1_15EpilogueDefaultEEEEEvvEEEEvNT_6ParamsE,"a",@progbits
	.sectionflags	@""
	.align	4
.nv.constant0._ZN7cutlass13device_kernelINS_4gemm6kernel13GemmUniversalIN4cute5tupleIJiiiiEEENS1_10collective13CollectiveMmaINS1_37MainloopSm90TmaGmmaWarpSpecializedFP8ILi28ENS5_IJNS4_1CILi4EEENSA_ILi1EEESC_EEENS1_32KernelTmaWarpSpecializedPingpongEEENS5_IJNSA_ILi64EEESG_SG_EEENS_12float_e5m2_tENS5_IJlSC_lEEESI_SJ_NS4_8TiledMMAINS4_8MMA_AtomIJNS4_4SM904GMMA30MMA_64x64x32_F32E5M2E5M2_SS_TNILNSN_7ScaleInE1ELSP_1EEEEEENS4_6LayoutINS5_IJSC_SC_SC_EEENS5_IJNSA_ILi0EEESU_SU_EEEEENS5_IJNS4_10UnderscoreESX_SX_EEEEENS4_13SM90_TMA_LOADENS4_14ComposedLayoutINS4_7SwizzleILi2ELi4ELi3EEENS4_18smem_ptr_flag_bitsILi8EEENSS_INS5_IJNSA_ILi8EEESG_EEENS5_IJSG_SC_EEEEEEEvNS4_8identityENS4_23SM90_TMA_LOAD_MULTICASTES1A_vS1B_EENS_8epilogue10collective6detail29Sm90TmaWarpSpecializedAdapterINS1F_15DefaultEpilogueISI_SJ_SJ_NS1E_6thread17LinearCombinationISI_Li1EffLNS1J_9ScaleType4KindE0ELNS_15FloatRoundStyleE2ESI_EENS1_15EpilogueDefaultEEEEEvvEEEEvNT_6ParamsE:
	.zero		1664


//--------------------- SYMBOLS --------------------------

	.type		.nv.reservedSmem.offset0,@object
	.size		.nv.reservedSmem.offset0,0x4
